// auto-generated by cutlass_sweep.gemm — config: {"arch": "sm_90", "cluster_m": 2, "cluster_n": 2, "dtype": "bf16", "stages": 5, "tile_k": 64, "tile_m": 256, "tile_n": 64}
#include "cutlass/cutlass.h"
#include "cutlass/gemm/collective/collective_builder.hpp"
#include "cutlass/gemm/device/gemm_universal_adapter.h"
#include "cutlass/gemm/kernel/gemm_universal.hpp"
#include "cutlass/epilogue/collective/collective_builder.hpp"

using ElemA = cutlass::bfloat16_t;
using ElemB = cutlass::bfloat16_t;
using ElemCD = cutlass::bfloat16_t;
using Acc  = float;
using TileShape    = cute::Shape<cute::_256, cute::_64, cute::_64>;
using ClusterShape = cute::Shape<cute::_2, cute::_2, cute::_1>;

using CollectiveEpilogue = typename cutlass::epilogue::collective::CollectiveBuilder<
    cutlass::arch::Sm90, cutlass::arch::OpClassTensorOp,
    TileShape, ClusterShape,
    cutlass::epilogue::collective::EpilogueTileAuto,
    Acc, Acc,
    ElemCD, cutlass::layout::RowMajor, 128 / cutlass::sizeof_bits<ElemCD>::value,
    ElemCD, cutlass::layout::RowMajor, 128 / cutlass::sizeof_bits<ElemCD>::value,
    cutlass::epilogue::collective::EpilogueScheduleAuto
  >::CollectiveOp;

using CollectiveMainloop = typename cutlass::gemm::collective::CollectiveBuilder<
    cutlass::arch::Sm90, cutlass::arch::OpClassTensorOp,
    ElemA, cutlass::layout::RowMajor, 128 / cutlass::sizeof_bits<ElemA>::value,
    ElemB, cutlass::layout::ColumnMajor, 128 / cutlass::sizeof_bits<ElemB>::value,
    Acc,
    TileShape, ClusterShape,
    cutlass::gemm::collective::StageCount<5>,
    cutlass::gemm::collective::KernelScheduleAuto
  >::CollectiveOp;

using GemmKernel = cutlass::gemm::kernel::GemmUniversal<
    cute::Shape<int,int,int,int>,
    CollectiveMainloop,
    CollectiveEpilogue
>;
using Gemm = cutlass::gemm::device::GemmUniversalAdapter<GemmKernel>;

// Force the device kernel symbol into the cubin without needing a host main.
auto* _anchor = &cutlass::device_kernel<GemmKernel>;


// ===== COMPILED SASS (sm_90a) =====

	.target	sm_90a

	.elftype	@"ET_EXEC"


//--------------------- .note.nv.tkinfo           --------------------------
	.section	.note.nv.tkinfo,"",@"SHT_NOTE"
	.sectionflags	@"SHF_NOTE_NV_TKINFO"
	.tkinfo
        /*0018*/ 	.word	0x00000002
        /*0030*/ 	.string	""
        /*0030*/ 	.string	"ptxas"
        /*0030*/ 	.string	"Cuda compilation tools, release 13.0, V13.0.88"
        /*0030*/ 	.string	"Build cuda_13.0.r13.0/compiler.36424714_0"
        /*0030*/ 	.string	"-arch sm_90a -m 64 "



//--------------------- .note.nv.cuinfo           --------------------------
	.section	.note.nv.cuinfo,"",@"SHT_NOTE"
	.sectionflags	@"SHF_NOTE_NV_CUINFO"
        /*0018*/ 	.short	0x0002
        /*001a*/ 	.short	0x005a
        /*001c*/ 	.short	0x0082
	.zero		2


//--------------------- .nv.info                  --------------------------
	.section	.nv.info,"",@"SHT_CUDA_INFO"
	.align	4


	//----- nvinfo : EIATTR_REGCOUNT
	.align		4
        /*0000*/ 	.byte	0x04, 0x2f
        /*0002*/ 	.short	(.L_15 - .L_14)
	.align		4
.L_14:
        /*0004*/ 	.word	index@(_ZN7cutlass13device_kernelINS_4gemm6kernel13GemmUniversalIN4cute5tupleIJiiiiEEENS1_10collective13CollectiveMmaINS1_34MainloopSm90TmaGmmaWarpSpecializedILi5ENS5_IJNS4_1CILi2EEESB_NSA_ILi1EEEEEENS1_35KernelTmaWarpSpecializedCooperativeEEENS5_IJNSA_ILi256EEENSA_ILi64EEESH_EEENS_10bfloat16_tENS5_IJlSC_lEEESJ_SK_NS4_8TiledMMAINS4_8MMA_AtomIJNS4_4SM904GMMA27MMA_64x64x16_F32BF16BF16_SSILNSO_5MajorE0ELSQ_0ELNSO_7ScaleInE1ELSR_1EEEEEENS4_6LayoutINS5_IJSB_SC_SC_EEENS5_IJSC_NSA_ILi0EEESW_EEEEENS5_IJNS4_10UnderscoreESZ_SZ_EEEEENS4_23SM90_TMA_LOAD_MULTICASTENS4_14ComposedLayoutINS4_7SwizzleILi3ELi4ELi3EEENS4_18smem_ptr_flag_bitsILi16EEENSU_INS5_IJNSA_ILi8EEESH_EEENS5_IJSH_SC_EEEEEEEvNS4_8identityES12_S1C_vS1D_EENS_8epilogue10collective6detail29Sm90TmaWarpSpecializedAdapterINS1G_15DefaultEpilogueISJ_SK_SK_NS1F_6thread17LinearCombinationISJ_Li1EffLNS1K_9ScaleType4KindE0ELNS_15FloatRoundStyleE2ESJ_EENS1_15EpilogueDefaultEEEEEvvEEEEvNT_6ParamsE)
        /*0008*/ 	.word	0x000000a8


	//----- nvinfo : EIATTR_FRAME_SIZE
	.align		4
.L_15:
        /*000c*/ 	.byte	0x04, 0x11
        /*000e*/ 	.short	(.L_17 - .L_16)
	.align		4
.L_16:
        /*0010*/ 	.word	index@(_ZN7cutlass13device_kernelINS_4gemm6kernel13GemmUniversalIN4cute5tupleIJiiiiEEENS1_10collective13CollectiveMmaINS1_34MainloopSm90TmaGmmaWarpSpecializedILi5ENS5_IJNS4_1CILi2EEESB_NSA_ILi1EEEEEENS1_35KernelTmaWarpSpecializedCooperativeEEENS5_IJNSA_ILi256EEENSA_ILi64EEESH_EEENS_10bfloat16_tENS5_IJlSC_lEEESJ_SK_NS4_8TiledMMAINS4_8MMA_AtomIJNS4_4SM904GMMA27MMA_64x64x16_F32BF16BF16_SSILNSO_5MajorE0ELSQ_0ELNSO_7ScaleInE1ELSR_1EEEEEENS4_6LayoutINS5_IJSB_SC_SC_EEENS5_IJSC_NSA_ILi0EEESW_EEEEENS5_IJNS4_10UnderscoreESZ_SZ_EEEEENS4_23SM90_TMA_LOAD_MULTICASTENS4_14ComposedLayoutINS4_7SwizzleILi3ELi4ELi3EEENS4_18smem_ptr_flag_bitsILi16EEENSU_INS5_IJNSA_ILi8EEESH_EEENS5_IJSH_SC_EEEEEEEvNS4_8identityES12_S1C_vS1D_EENS_8epilogue10collective6detail29Sm90TmaWarpSpecializedAdapterINS1G_15DefaultEpilogueISJ_SK_SK_NS1F_6thread17LinearCombinationISJ_Li1EffLNS1K_9ScaleType4KindE0ELNS_15FloatRoundStyleE2ESJ_EENS1_15EpilogueDefaultEEEEEvvEEEEvNT_6ParamsE)
        /*0014*/ 	.word	0x00000000


	//----- nvinfo : EIATTR_MIN_STACK_SIZE
	.align		4
.L_17:
        /*0018*/ 	.byte	0x04, 0x12
        /*001a*/ 	.short	(.L_19 - .L_18)
	.align		4
.L_18:
        /*001c*/ 	.word	index@(_ZN7cutlass13device_kernelINS_4gemm6kernel13GemmUniversalIN4cute5tupleIJiiiiEEENS1_10collective13CollectiveMmaINS1_34MainloopSm90TmaGmmaWarpSpecializedILi5ENS5_IJNS4_1CILi2EEESB_NSA_ILi1EEEEEENS1_35KernelTmaWarpSpecializedCooperativeEEENS5_IJNSA_ILi256EEENSA_ILi64EEESH_EEENS_10bfloat16_tENS5_IJlSC_lEEESJ_SK_NS4_8TiledMMAINS4_8MMA_AtomIJNS4_4SM904GMMA27MMA_64x64x16_F32BF16BF16_SSILNSO_5MajorE0ELSQ_0ELNSO_7ScaleInE1ELSR_1EEEEEENS4_6LayoutINS5_IJSB_SC_SC_EEENS5_IJSC_NSA_ILi0EEESW_EEEEENS5_IJNS4_10UnderscoreESZ_SZ_EEEEENS4_23SM90_TMA_LOAD_MULTICASTENS4_14ComposedLayoutINS4_7SwizzleILi3ELi4ELi3EEENS4_18smem_ptr_flag_bitsILi16EEENSU_INS5_IJNSA_ILi8EEESH_EEENS5_IJSH_SC_EEEEEEEvNS4_8identityES12_S1C_vS1D_EENS_8epilogue10collective6detail29Sm90TmaWarpSpecializedAdapterINS1G_15DefaultEpilogueISJ_SK_SK_NS1F_6thread17LinearCombinationISJ_Li1EffLNS1K_9ScaleType4KindE0ELNS_15FloatRoundStyleE2ESJ_EENS1_15EpilogueDefaultEEEEEvvEEEEvNT_6ParamsE)
        /*0020*/ 	.word	0x00000000
.L_19:


//--------------------- .nv.compat                --------------------------
	.section	.nv.compat,"",@"SHT_CUDA_COMPAT_INFO"
	.align	4
        /*0000*/ 	.byte	0x02, 0x09, 0x01, 0x00, 0x02, 0x02, 0x04, 0x00, 0x02, 0x05, 0x05, 0x00, 0x03, 0x07, 0x01, 0x01
        /*0010*/ 	.byte	0x02, 0x03, 0x01, 0x00, 0x02, 0x06, 0x01, 0x00, 0x04, 0x0b, 0x08, 0x00, 0x00, 0x00, 0x00, 0x00
        /*0020*/ 	.byte	0x00, 0x00, 0x00, 0x00


//--------------------- .nv.info._ZN7cutlass13device_kernelINS_4gemm6kernel13GemmUniversalIN4cute5tupleIJiiiiEEENS1_10collective13CollectiveMmaINS1_34MainloopSm90TmaGmmaWarpSpecializedILi5ENS5_IJNS4_1CILi2EEESB_NSA_ILi1EEEEEENS1_35KernelTmaWarpSpecializedCooperativeEEENS5_IJNSA_ILi256EEENSA_ILi64EEESH_EEENS_10bfloat16_tENS5_IJlSC_lEEESJ_SK_NS4_8TiledMMAINS4_8MMA_AtomIJNS4_4SM904GMMA27MMA_64x64x16_F32BF16BF16_SSILNSO_5MajorE0ELSQ_0ELNSO_7ScaleInE1ELSR_1EEEEEENS4_6LayoutINS5_IJSB_SC_SC_EEENS5_IJSC_NSA_ILi0EEESW_EEEEENS5_IJNS4_10UnderscoreESZ_SZ_EEEEENS4_23SM90_TMA_LOAD_MULTICASTENS4_14ComposedLayoutINS4_7SwizzleILi3ELi4ELi3EEENS4_18smem_ptr_flag_bitsILi16EEENSU_INS5_IJNSA_ILi8EEESH_EEENS5_IJSH_SC_EEEEEEEvNS4_8identityES12_S1C_vS1D_EENS_8epilogue10collective6detail29Sm90TmaWarpSpecializedAdapterINS1G_15DefaultEpilogueISJ_SK_SK_NS1F_6thread17LinearCombinationISJ_Li1EffLNS1K_9ScaleType4KindE0ELNS_15FloatRoundStyleE2ESJ_EENS1_15EpilogueDefaultEEEEEvvEEEEvNT_6ParamsE --------------------------
	.section	.nv.info._ZN7cutlass13device_kernelINS_4gemm6kernel13GemmUniversalIN4cute5tupleIJiiiiEEENS1_10collective13CollectiveMmaINS1_34MainloopSm90TmaGmmaWarpSpecializedILi5ENS5_IJNS4_1CILi2EEESB_NSA_ILi1EEEEEENS1_35KernelTmaWarpSpecializedCooperativeEEENS5_IJNSA_ILi256EEENSA_ILi64EEESH_EEENS_10bfloat16_tENS5_IJlSC_lEEESJ_SK_NS4_8TiledMMAINS4_8MMA_AtomIJNS4_4SM904GMMA27MMA_64x64x16_F32BF16BF16_SSILNSO_5MajorE0ELSQ_0ELNSO_7ScaleInE1ELSR_1EEEEEENS4_6LayoutINS5_IJSB_SC_SC_EEENS5_IJSC_NSA_ILi0EEESW_EEEEENS5_IJNS4_10UnderscoreESZ_SZ_EEEEENS4_23SM90_TMA_LOAD_MULTICASTENS4_14ComposedLayoutINS4_7SwizzleILi3ELi4ELi3EEENS4_18smem_ptr_flag_bitsILi16EEENSU_INS5_IJNSA_ILi8EEESH_EEENS5_IJSH_SC_EEEEEEEvNS4_8identityES12_S1C_vS1D_EENS_8epilogue10collective6detail29Sm90TmaWarpSpecializedAdapterINS1G_15DefaultEpilogueISJ_SK_SK_NS1F_6thread17LinearCombinationISJ_Li1EffLNS1K_9ScaleType4KindE0ELNS_15FloatRoundStyleE2ESJ_EENS1_15EpilogueDefaultEEEEEvvEEEEvNT_6ParamsE,"",@"SHT_CUDA_INFO"
	.sectionflags	@""
	.align	4


	//----- nvinfo : EIATTR_CUDA_API_VERSION
	.align		4
        /*0000*/ 	.byte	0x04, 0x37
        /*0002*/ 	.short	(.L_21 - .L_20)
.L_20:
        /*0004*/ 	.word	0x00000082


	//----- nvinfo : EIATTR_KPARAM_INFO
	.align		4
.L_21:
        /*0008*/ 	.byte	0x04, 0x17
        /*000a*/ 	.short	(.L_23 - .L_22)
.L_22:
        /*000c*/ 	.word	0x00000000
        /*0010*/ 	.short	0x0000
        /*0012*/ 	.short	0x0070
        /*0014*/ 	.byte	0x00, 0xf0, 0x01, 0x10


	//----- nvinfo : EIATTR_SPARSE_MMA_MASK
	.align		4
.L_23:
        /*0018*/ 	.byte	0x03, 0x50
        /*001a*/ 	.short	0x0000


	//----- nvinfo : EIATTR_MAXREG_COUNT
	.align		4
        /*001c*/ 	.byte	0x03, 0x1b
        /*001e*/ 	.short	0x00a8


	//----- nvinfo : EIATTR_NUM_BARRIERS
	.align		4
        /*0020*/ 	.byte	0x02, 0x4c
        /*0022*/ 	.byte	0x01
	.zero		1


	//----- nvinfo : EIATTR_EXTERNS
	.align		4
        /*0024*/ 	.byte	0x04, 0x0f
        /*0026*/ 	.short	(.L_25 - .L_24)


	//   ....[0]....
	.align		4
.L_24:
        /*0028*/ 	.word	index@(__assertfail)


	//----- nvinfo : EIATTR_MERCURY_ISA_VERSION
	.align		4
.L_25:
        /*002c*/ 	.byte	0x03, 0x5f
        /*002e*/ 	.short	0x0101


	//----- nvinfo : EIATTR_INT_WARP_WIDE_INSTR_OFFSETS
	.align		4
        /*0030*/ 	.byte	0x04, 0x31
        /*0032*/ 	.short	(.L_27 - .L_26)


	//   ....[0]....
.L_26:
        /*0034*/ 	.word	0x000004a0


	//   ....[1]....
        /*0038*/ 	.word	0x000004d0


	//   ....[2]....
        /*003c*/ 	.word	0x00000690


	//----- nvinfo : EIATTR_COOP_GROUP_MASK_REGIDS
	.align		4
.L_27:
        /*0040*/ 	.byte	0x04, 0x29
        /*0042*/ 	.short	(.L_29 - .L_28)


	//   ....[0]....
.L_28:
        /*0044*/ 	.word	0xffffffff


	//   ....[1]....
        /*0048*/ 	.word	0xffffffff


	//   ....[2]....
        /*004c*/ 	.word	0xffffffff


	//   ....[3]....
        /*0050*/ 	.word	0xffffffff


	//   ....[4]....
        /*0054*/ 	.word	0xffffffff


	//   ....[5]....
        /*0058*/ 	.word	0xffffffff


	//----- nvinfo : EIATTR_COOP_GROUP_INSTR_OFFSETS
	.align		4
.L_29:
        /*005c*/ 	.byte	0x04, 0x28
        /*005e*/ 	.short	(.L_31 - .L_30)


	//   ....[0]....
.L_30:
        /*0060*/ 	.word	0x00000060


	//   ....[1]....
        /*0064*/ 	.word	0x00000070


	//   ....[2]....
        /*0068*/ 	.word	0x00000130


	//   ....[3]....
        /*006c*/ 	.word	0x000002f0


	//   ....[4]....
        /*0070*/ 	.word	0x00000810


	//   ....[5]....
        /*0074*/ 	.word	0x00001260


	//----- nvinfo : EIATTR_REG_RECONFIG
	.align		4
.L_31:
        /*0078*/ 	.byte	0x01, 0x54
	.zero		2


	//----- nvinfo : EIATTR_SYSCALL_OFFSETS
	.align		4
        /*007c*/ 	.byte	0x04, 0x46
        /*007e*/ 	.short	(.L_33 - .L_32)


	//   ....[0]....
.L_32:
        /*0080*/ 	.word	0x00001420


	//----- nvinfo : EIATTR_MBARRIER_INSTR_OFFSETS
	.align		4
.L_33:
        /*0084*/ 	.byte	0x04, 0x39
        /*0086*/ 	.short	(.L_35 - .L_34)


	//   ....[0]....
.L_34:
        /*0088*/ 	.word	0x00000230
        /*008c*/ 	.word	0x000000ff
        /*0090*/ 	.word	0x00000000
        /*0094*/ 	.short	0x0100
        /*0096*/ 	.byte	0x08
	.zero		1


	//   ....[1]....
        /*0098*/ 	.word	0x00000240
        /*009c*/ 	.word	0x000000ff
        /*00a0*/ 	.word	0x00000028
        /*00a4*/ 	.short	0x0100
        /*00a6*/ 	.byte	0x08
	.zero		1


	//   ....[2]....
        /*00a8*/ 	.word	0x00000250
        /*00ac*/ 	.word	0x000000ff
        /*00b0*/ 	.word	0x00000008
        /*00b4*/ 	.short	0x0100
        /*00b6*/ 	.byte	0x08
	.zero		1


	//   ....[3]....
        /*00b8*/ 	.word	0x00000260
        /*00bc*/ 	.word	0x000000ff
        /*00c0*/ 	.word	0x00000030
        /*00c4*/ 	.short	0x0100
        /*00c6*/ 	.byte	0x08
	.zero		1


	//   ....[4]....
        /*00c8*/ 	.word	0x00000270
        /*00cc*/ 	.word	0x000000ff
        /*00d0*/ 	.word	0x00000010
        /*00d4*/ 	.short	0x0100
        /*00d6*/ 	.byte	0x08
	.zero		1


	//   ....[5]....
        /*00d8*/ 	.word	0x00000280
        /*00dc*/ 	.word	0x000000ff
        /*00e0*/ 	.word	0x00000038
        /*00e4*/ 	.short	0x0100
        /*00e6*/ 	.byte	0x08
	.zero		1


	//   ....[6]....
        /*00e8*/ 	.word	0x00000290
        /*00ec*/ 	.word	0x000000ff
        /*00f0*/ 	.word	0x00000018
        /*00f4*/ 	.short	0x0100
        /*00f6*/ 	.byte	0x08
	.zero		1


	//   ....[7]....
        /*00f8*/ 	.word	0x000002a0
        /*00fc*/ 	.word	0x000000ff
        /*0100*/ 	.word	0x00000040
        /*0104*/ 	.short	0x0100
        /*0106*/ 	.byte	0x08
	.zero		1


	//   ....[8]....
        /*0108*/ 	.word	0x000002b0
        /*010c*/ 	.word	0x000000ff
        /*0110*/ 	.word	0x00000020
        /*0114*/ 	.short	0x0100
        /*0116*/ 	.byte	0x08
	.zero		1


	//   ....[9]....
        /*0118*/ 	.word	0x000002c0
        /*011c*/ 	.word	0x000000ff
        /*0120*/ 	.word	0x00000048
        /*0124*/ 	.short	0x0100
        /*0126*/ 	.byte	0x08
	.zero		1


	//   ....[10]....
        /*0128*/ 	.word	0x00000710
        /*012c*/ 	.word	0x000000ff
        /*0130*/ 	.word	0x00000060
        /*0134*/ 	.short	0x0100
        /*0136*/ 	.byte	0x06
	.zero		1


	//   ....[11]....
        /*0138*/ 	.word	0x000007a0
        /*013c*/ 	.word	0x000000ff
        /*0140*/ 	.word	0x00000068
        /*0144*/ 	.short	0x0100
        /*0146*/ 	.byte	0x06
	.zero		1


	//   ....[12]....
        /*0148*/ 	.word	0x000014e0
        /*014c*/ 	.word	0x00000003
        /*0150*/ 	.word	0x00000000
        /*0154*/ 	.short	0x010a
        /*0156*/ 	.byte	0x3f
	.zero		1


	//   ....[13]....
        /*0158*/ 	.word	0x00001520
        /*015c*/ 	.word	0x00000003
        /*0160*/ 	.word	0x00000000
        /*0164*/ 	.short	0x010a
        /*0166*/ 	.byte	0x3f
	.zero		1


	//   ....[14]....
        /*0168*/ 	.word	0x00001a70
        /*016c*/ 	.word	0x00000005
        /*0170*/ 	.word	0x00000000
        /*0174*/ 	.short	0x010a
        /*0176*/ 	.byte	0x3f
	.zero		1


	//   ....[15]....
        /*0178*/ 	.word	0x00001ab0
        /*017c*/ 	.word	0x00000005
        /*0180*/ 	.word	0x00000000
        /*0184*/ 	.short	0x010a
        /*0186*/ 	.byte	0x3f
	.zero		1


	//   ....[16]....
        /*0188*/ 	.word	0x00001e90
        /*018c*/ 	.word	0x00000005
        /*0190*/ 	.word	0x00000000
        /*0194*/ 	.short	0x0101
        /*0196*/ 	.byte	0x3f
	.zero		1


	//   ....[17]....
        /*0198*/ 	.word	0x000020b0
        /*019c*/ 	.word	0x00000003
        /*01a0*/ 	.word	0x00000000
        /*01a4*/ 	.short	0x0101
        /*01a6*/ 	.byte	0x3f
	.zero		1


	//   ....[18]....
        /*01a8*/ 	.word	0x000081e0
        /*01ac*/ 	.word	0x0000000e
        /*01b0*/ 	.word	0x00000028
        /*01b4*/ 	.short	0x010a
        /*01b6*/ 	.byte	0x3f
	.zero		1


	//   ....[19]....
        /*01b8*/ 	.word	0x00008590
        /*01bc*/ 	.word	0x00000006
        /*01c0*/ 	.word	0x00000068
        /*01c4*/ 	.short	0x0101
        /*01c6*/ 	.byte	0x3f
	.zero		1


	//   ....[20]....
        /*01c8*/ 	.word	0x00008cc0
        /*01cc*/ 	.word	0x00000007
        /*01d0*/ 	.word	0x00000000
        /*01d4*/ 	.short	0x010a
        /*01d6*/ 	.byte	0x3f
	.zero		1


	//   ....[21]....
        /*01d8*/ 	.word	0x00008d40
        /*01dc*/ 	.word	0x00000009
        /*01e0*/ 	.word	0x00000000
        /*01e4*/ 	.short	0x010a
        /*01e6*/ 	.byte	0x3f
	.zero		1


	//   ....[22]....
        /*01e8*/ 	.word	0x00008dd0
        /*01ec*/ 	.word	0x00000006
        /*01f0*/ 	.word	0x00000000
        /*01f4*/ 	.short	0x010a
        /*01f6*/ 	.byte	0x3f
	.zero		1


	//   ....[23]....
        /*01f8*/ 	.word	0x00008e60
        /*01fc*/ 	.word	0x00000009
        /*0200*/ 	.word	0x00000000
        /*0204*/ 	.short	0x010a
        /*0206*/ 	.byte	0x3f
	.zero		1


	//   ....[24]....
        /*0208*/ 	.word	0x00008ef0
        /*020c*/ 	.word	0x00000003
        /*0210*/ 	.word	0x00000000
        /*0214*/ 	.short	0x010a
        /*0216*/ 	.byte	0x3f
	.zero		1


	//   ....[25]....
        /*0218*/ 	.word	0x00008f50
        /*021c*/ 	.word	0x00000003
        /*0220*/ 	.word	0x00000000
        /*0224*/ 	.short	0x010a
        /*0226*/ 	.byte	0x3f
	.zero		1


	//   ....[26]....
        /*0228*/ 	.word	0x00008fa0
        /*022c*/ 	.word	0x00000005
        /*0230*/ 	.word	0x00000000
        /*0234*/ 	.short	0x010a
        /*0236*/ 	.byte	0x3f
	.zero		1


	//   ....[27]....
        /*0238*/ 	.word	0x00009070
        /*023c*/ 	.word	0x0000000e
        /*0240*/ 	.word	0x00000028
        /*0244*/ 	.short	0x010a
        /*0246*/ 	.byte	0x3f
	.zero		1


	//   ....[28]....
        /*0248*/ 	.word	0x00009140
        /*024c*/ 	.word	0x00000007
        /*0250*/ 	.word	0x00000000
        /*0254*/ 	.short	0x010a
        /*0256*/ 	.byte	0x3f
	.zero		1


	//   ....[29]....
        /*0258*/ 	.word	0x00009190
        /*025c*/ 	.word	0x00000009
        /*0260*/ 	.word	0x00000000
        /*0264*/ 	.short	0x010a
        /*0266*/ 	.byte	0x3f
	.zero		1


	//   ....[30]....
        /*0268*/ 	.word	0x000091e0
        /*026c*/ 	.word	0x00000006
        /*0270*/ 	.word	0x00000000
        /*0274*/ 	.short	0x010a
        /*0276*/ 	.byte	0x3f
	.zero		1


	//   ....[31]....
        /*0278*/ 	.word	0x00009230
        /*027c*/ 	.word	0x00000009
        /*0280*/ 	.word	0x00000000
        /*0284*/ 	.short	0x010a
        /*0286*/ 	.byte	0x3f
	.zero		1


	//----- nvinfo : EIATTR_NUM_MBARRIERS
	.align		4
.L_35:
        /*0288*/ 	.byte	0x03, 0x38
        /*028a*/ 	.short	0x000c


	//----- nvinfo : EIATTR_EXIT_INSTR_OFFSETS
	.align		4
        /*028c*/ 	.byte	0x04, 0x1c
        /*028e*/ 	.short	(.L_37 - .L_36)


	//   ....[0]....
.L_36:
        /*0290*/ 	.word	0x00000980


	//   ....[1]....
        /*0294*/ 	.word	0x00001190


	//   ....[2]....
        /*0298*/ 	.word	0x00007820


	//   ....[3]....
        /*029c*/ 	.word	0x00007d80


	//   ....[4]....
        /*02a0*/ 	.word	0x00008f40


	//----- nvinfo : EIATTR_MAX_THREADS
	.align		4
.L_37:
        /*02a4*/ 	.byte	0x04, 0x05
        /*02a6*/ 	.short	(.L_39 - .L_38)
.L_38:
        /*02a8*/ 	.word	0x00000180
        /*02ac*/ 	.word	0x00000001
        /*02b0*/ 	.word	0x00000001


	//----- nvinfo : EIATTR_CRS_STACK_SIZE
	.align		4
.L_39:
        /*02b4*/ 	.byte	0x04, 0x1e
        /*02b6*/ 	.short	(.L_41 - .L_40)
.L_40:
        /*02b8*/ 	.word	0x00000000


	//----- nvinfo : EIATTR_CBANK_PARAM_SIZE
	.align		4
.L_41:
        /*02bc*/ 	.byte	0x03, 0x19
        /*02be*/ 	.short	0x0470


	//----- nvinfo : EIATTR_PARAM_CBANK
	.align		4
        /*02c0*/ 	.byte	0x04, 0x0a
        /*02c2*/ 	.short	(.L_43 - .L_42)
	.align		4
.L_42:
        /*02c4*/ 	.word	index@(.nv.constant0._ZN7cutlass13device_kernelINS_4gemm6kernel13GemmUniversalIN4cute5tupleIJiiiiEEENS1_10collective13CollectiveMmaINS1_34MainloopSm90TmaGmmaWarpSpecializedILi5ENS5_IJNS4_1CILi2EEESB_NSA_ILi1EEEEEENS1_35KernelTmaWarpSpecializedCooperativeEEENS5_IJNSA_ILi256EEENSA_ILi64EEESH_EEENS_10bfloat16_tENS5_IJlSC_lEEESJ_SK_NS4_8TiledMMAINS4_8MMA_AtomIJNS4_4SM904GMMA27MMA_64x64x16_F32BF16BF16_SSILNSO_5MajorE0ELSQ_0ELNSO_7ScaleInE1ELSR_1EEEEEENS4_6LayoutINS5_IJSB_SC_SC_EEENS5_IJSC_NSA_ILi0EEESW_EEEEENS5_IJNS4_10UnderscoreESZ_SZ_EEEEENS4_23SM90_TMA_LOAD_MULTICASTENS4_14ComposedLayoutINS4_7SwizzleILi3ELi4ELi3EEENS4_18smem_ptr_flag_bitsILi16EEENSU_INS5_IJNSA_ILi8EEESH_EEENS5_IJSH_SC_EEEEEEEvNS4_8identityES12_S1C_vS1D_EENS_8epilogue10collective6detail29Sm90TmaWarpSpecializedAdapterINS1G_15DefaultEpilogueISJ_SK_SK_NS1F_6thread17LinearCombinationISJ_Li1EffLNS1K_9ScaleType4KindE0ELNS_15FloatRoundStyleE2ESJ_EENS1_15EpilogueDefaultEEEEEvvEEEEvNT_6ParamsE)
        /*02c8*/ 	.short	0x0210
        /*02ca*/ 	.short	0x0470


	//----- nvinfo : EIATTR_SW_WAR
	.align		4
.L_43:
        /*02cc*/ 	.byte	0x04, 0x36
        /*02ce*/ 	.short	(.L_45 - .L_44)
.L_44:
        /*02d0*/ 	.word	0x00000008
.L_45:


//--------------------- .nv.callgraph             --------------------------
	.section	.nv.callgraph,"",@"SHT_CUDA_CALLGRAPH"
	.align	4
	.sectionentsize	8
	.align		4
        /*0000*/ 	.word	0x00000000
	.align		4
        /*0004*/ 	.word	0xffffffff
	.align		4
        /*0008*/ 	.word	index@(_ZN7cutlass13device_kernelINS_4gemm6kernel13GemmUniversalIN4cute5tupleIJiiiiEEENS1_10collective13CollectiveMmaINS1_34MainloopSm90TmaGmmaWarpSpecializedILi5ENS5_IJNS4_1CILi2EEESB_NSA_ILi1EEEEEENS1_35KernelTmaWarpSpecializedCooperativeEEENS5_IJNSA_ILi256EEENSA_ILi64EEESH_EEENS_10bfloat16_tENS5_IJlSC_lEEESJ_SK_NS4_8TiledMMAINS4_8MMA_AtomIJNS4_4SM904GMMA27MMA_64x64x16_F32BF16BF16_SSILNSO_5MajorE0ELSQ_0ELNSO_7ScaleInE1ELSR_1EEEEEENS4_6LayoutINS5_IJSB_SC_SC_EEENS5_IJSC_NSA_ILi0EEESW_EEEEENS5_IJNS4_10UnderscoreESZ_SZ_EEEEENS4_23SM90_TMA_LOAD_MULTICASTENS4_14ComposedLayoutINS4_7SwizzleILi3ELi4ELi3EEENS4_18smem_ptr_flag_bitsILi16EEENSU_INS5_IJNSA_ILi8EEESH_EEENS5_IJSH_SC_EEEEEEEvNS4_8identityES12_S1C_vS1D_EENS_8epilogue10collective6detail29Sm90TmaWarpSpecializedAdapterINS1G_15DefaultEpilogueISJ_SK_SK_NS1F_6thread17LinearCombinationISJ_Li1EffLNS1K_9ScaleType4KindE0ELNS_15FloatRoundStyleE2ESJ_EENS1_15EpilogueDefaultEEEEEvvEEEEvNT_6ParamsE)
	.align		4
        /*000c*/ 	.word	index@(__assertfail)
	.align		4
        /*0010*/ 	.word	0x00000000
	.align		4
        /*0014*/ 	.word	0xfffffffe
	.align		4
        /*0018*/ 	.word	0x00000000
	.align		4
        /*001c*/ 	.word	0xfffffffd
	.align		4
        /*0020*/ 	.word	0x00000000
	.align		4
        /*0024*/ 	.word	0xfffffffc


//--------------------- .nv.constant4             --------------------------
	.section	.nv.constant4,"a",@progbits
	.align	8
	.align		8
.nv.constant4:
        /*0000*/ 	.dword	__assertfail
	.align		8
        /*0008*/ 	.dword	__unnamed_1
	.align		8
        /*0010*/ 	.dword	_ZN39_INTERNAL_db928e65_4_k_cu_6081b254_40294cuda3std3__45__cpo5beginE
	.align		8
        /*0018*/ 	.dword	_ZN39_INTERNAL_db928e65_4_k_cu_6081b254_40294cuda3std3__45__cpo3endE
	.align		8
        /*0020*/ 	.dword	_ZN39_INTERNAL_db928e65_4_k_cu_6081b254_40294cuda3std3__45__cpo6cbeginE
	.align		8
        /*0028*/ 	.dword	_ZN39_INTERNAL_db928e65_4_k_cu_6081b254_40294cuda3std3__45__cpo4cendE
	.align		8
        /*0030*/ 	.dword	_ZN39_INTERNAL_db928e65_4_k_cu_6081b254_40294cuda3std3__441_GLOBAL__N__db928e65_4_k_cu_6081b254_40296ignoreE
	.align		8
        /*0038*/ 	.dword	_ZN39_INTERNAL_db928e65_4_k_cu_6081b254_40294cuda3std3__419piecewise_constructE
	.align		8
        /*0040*/ 	.dword	_ZN39_INTERNAL_db928e65_4_k_cu_6081b254_40294cuda3std3__48in_placeE
	.align		8
        /*0048*/ 	.dword	_ZN39_INTERNAL_db928e65_4_k_cu_6081b254_40294cuda3std6ranges3__45__cpo4swapE
	.align		8
        /*0050*/ 	.dword	_ZN39_INTERNAL_db928e65_4_k_cu_6081b254_40294cuda3std6ranges3__45__cpo9iter_moveE
	.align		8
        /*0058*/ 	.dword	_ZN39_INTERNAL_db928e65_4_k_cu_6081b254_40294cute7productE
	.align		8
        /*0060*/ 	.dword	_ZN39_INTERNAL_db928e65_4_k_cu_6081b254_40294cute1_E
	.align		8
        /*0068*/ 	.dword	$str$22
	.align		8
        /*0070*/ 	.dword	$str$23


//--------------------- .text._ZN7cutlass13device_kernelINS_4gemm6kernel13GemmUniversalIN4cute5tupleIJiiiiEEENS1_10collective13CollectiveMmaINS1_34MainloopSm90TmaGmmaWarpSpecializedILi5ENS5_IJNS4_1CILi2EEESB_NSA_ILi1EEEEEENS1_35KernelTmaWarpSpecializedCooperativeEEENS5_IJNSA_ILi256EEENSA_ILi64EEESH_EEENS_10bfloat16_tENS5_IJlSC_lEEESJ_SK_NS4_8TiledMMAINS4_8MMA_AtomIJNS4_4SM904GMMA27MMA_64x64x16_F32BF16BF16_SSILNSO_5MajorE0ELSQ_0ELNSO_7ScaleInE1ELSR_1EEEEEENS4_6LayoutINS5_IJSB_SC_SC_EEENS5_IJSC_NSA_ILi0EEESW_EEEEENS5_IJNS4_10UnderscoreESZ_SZ_EEEEENS4_23SM90_TMA_LOAD_MULTICASTENS4_14ComposedLayoutINS4_7SwizzleILi3ELi4ELi3EEENS4_18smem_ptr_flag_bitsILi16EEENSU_INS5_IJNSA_ILi8EEESH_EEENS5_IJSH_SC_EEEEEEEvNS4_8identityES12_S1C_vS1D_EENS_8epilogue10collective6detail29Sm90TmaWarpSpecializedAdapterINS1G_15DefaultEpilogueISJ_SK_SK_NS1F_6thread17LinearCombinationISJ_Li1EffLNS1K_9ScaleType4KindE0ELNS_15FloatRoundStyleE2ESJ_EENS1_15EpilogueDefaultEEEEEvvEEEEvNT_6ParamsE --------------------------
	.section	.text._ZN7cutlass13device_kernelINS_4gemm6kernel13GemmUniversalIN4cute5tupleIJiiiiEEENS1_10collective13CollectiveMmaINS1_34MainloopSm90TmaGmmaWarpSpecializedILi5ENS5_IJNS4_1CILi2EEESB_NSA_ILi1EEEEEENS1_35KernelTmaWarpSpecializedCooperativeEEENS5_IJNSA_ILi256EEENSA_ILi64EEESH_EEENS_10bfloat16_tENS5_IJlSC_lEEESJ_SK_NS4_8TiledMMAINS4_8MMA_AtomIJNS4_4SM904GMMA27MMA_64x64x16_F32BF16BF16_SSILNSO_5MajorE0ELSQ_0ELNSO_7ScaleInE1ELSR_1EEEEEENS4_6LayoutINS5_IJSB_SC_SC_EEENS5_IJSC_NSA_ILi0EEESW_EEEEENS5_IJNS4_10UnderscoreESZ_SZ_EEEEENS4_23SM90_TMA_LOAD_MULTICASTENS4_14ComposedLayoutINS4_7SwizzleILi3ELi4ELi3EEENS4_18smem_ptr_flag_bitsILi16EEENSU_INS5_IJNSA_ILi8EEESH_EEENS5_IJSH_SC_EEEEEEEvNS4_8identityES12_S1C_vS1D_EENS_8epilogue10collective6detail29Sm90TmaWarpSpecializedAdapterINS1G_15DefaultEpilogueISJ_SK_SK_NS1F_6thread17LinearCombinationISJ_Li1EffLNS1K_9ScaleType4KindE0ELNS_15FloatRoundStyleE2ESJ_EENS1_15EpilogueDefaultEEEEEvvEEEEvNT_6ParamsE,"ax",@progbits
	.align	128
.text._ZN7cutlass13device_kernelINS_4gemm6kernel13GemmUniversalIN4cute5tupleIJiiiiEEENS1_10collective13CollectiveMmaINS1_34MainloopSm90TmaGmmaWarpSpecializedILi5ENS5_IJNS4_1CILi2EEESB_NSA_ILi1EEEEEENS1_35KernelTmaWarpSpecializedCooperativeEEENS5_IJNSA_ILi256EEENSA_ILi64EEESH_EEENS_10bfloat16_tENS5_IJlSC_lEEESJ_SK_NS4_8TiledMMAINS4_8MMA_AtomIJNS4_4SM904GMMA27MMA_64x64x16_F32BF16BF16_SSILNSO_5MajorE0ELSQ_0ELNSO_7ScaleInE1ELSR_1EEEEEENS4_6LayoutINS5_IJSB_SC_SC_EEENS5_IJSC_NSA_ILi0EEESW_EEEEENS5_IJNS4_10UnderscoreESZ_SZ_EEEEENS4_23SM90_TMA_LOAD_MULTICASTENS4_14ComposedLayoutINS4_7SwizzleILi3ELi4ELi3EEENS4_18smem_ptr_flag_bitsILi16EEENSU_INS5_IJNSA_ILi8EEESH_EEENS5_IJSH_SC_EEEEEEEvNS4_8identityES12_S1C_vS1D_EENS_8epilogue10collective6detail29Sm90TmaWarpSpecializedAdapterINS1G_15DefaultEpilogueISJ_SK_SK_NS1F_6thread17LinearCombinationISJ_Li1EffLNS1K_9ScaleType4KindE0ELNS_15FloatRoundStyleE2ESJ_EENS1_15EpilogueDefaultEEEEEvvEEEEvNT_6ParamsE:
        .type           _ZN7cutlass13device_kernelINS_4gemm6kernel13GemmUniversalIN4cute5tupleIJiiiiEEENS1_10collective13CollectiveMmaINS1_34MainloopSm90TmaGmmaWarpSpecializedILi5ENS5_IJNS4_1CILi2EEESB_NSA_ILi1EEEEEENS1_35KernelTmaWarpSpecializedCooperativeEEENS5_IJNSA_ILi256EEENSA_ILi64EEESH_EEENS_10bfloat16_tENS5_IJlSC_lEEESJ_SK_NS4_8TiledMMAINS4_8MMA_AtomIJNS4_4SM904GMMA27MMA_64x64x16_F32BF16BF16_SSILNSO_5MajorE0ELSQ_0ELNSO_7ScaleInE1ELSR_1EEEEEENS4_6LayoutINS5_IJSB_SC_SC_EEENS5_IJSC_NSA_ILi0EEESW_EEEEENS5_IJNS4_10UnderscoreESZ_SZ_EEEEENS4_23SM90_TMA_LOAD_MULTICASTENS4_14ComposedLayoutINS4_7SwizzleILi3ELi4ELi3EEENS4_18smem_ptr_flag_bitsILi16EEENSU_INS5_IJNSA_ILi8EEESH_EEENS5_IJSH_SC_EEEEEEEvNS4_8identityES12_S1C_vS1D_EENS_8epilogue10collective6detail29Sm90TmaWarpSpecializedAdapterINS1G_15DefaultEpilogueISJ_SK_SK_NS1F_6thread17LinearCombinationISJ_Li1EffLNS1K_9ScaleType4KindE0ELNS_15FloatRoundStyleE2ESJ_EENS1_15EpilogueDefaultEEEEEvvEEEEvNT_6ParamsE,@function
        .size           _ZN7cutlass13device_kernelINS_4gemm6kernel13GemmUniversalIN4cute5tupleIJiiiiEEENS1_10collective13CollectiveMmaINS1_34MainloopSm90TmaGmmaWarpSpecializedILi5ENS5_IJNS4_1CILi2EEESB_NSA_ILi1EEEEEENS1_35KernelTmaWarpSpecializedCooperativeEEENS5_IJNSA_ILi256EEENSA_ILi64EEESH_EEENS_10bfloat16_tENS5_IJlSC_lEEESJ_SK_NS4_8TiledMMAINS4_8MMA_AtomIJNS4_4SM904GMMA27MMA_64x64x16_F32BF16BF16_SSILNSO_5MajorE0ELSQ_0ELNSO_7ScaleInE1ELSR_1EEEEEENS4_6LayoutINS5_IJSB_SC_SC_EEENS5_IJSC_NSA_ILi0EEESW_EEEEENS5_IJNS4_10UnderscoreESZ_SZ_EEEEENS4_23SM90_TMA_LOAD_MULTICASTENS4_14ComposedLayoutINS4_7SwizzleILi3ELi4ELi3EEENS4_18smem_ptr_flag_bitsILi16EEENSU_INS5_IJNSA_ILi8EEESH_EEENS5_IJSH_SC_EEEEEEEvNS4_8identityES12_S1C_vS1D_EENS_8epilogue10collective6detail29Sm90TmaWarpSpecializedAdapterINS1G_15DefaultEpilogueISJ_SK_SK_NS1F_6thread17LinearCombinationISJ_Li1EffLNS1K_9ScaleType4KindE0ELNS_15FloatRoundStyleE2ESJ_EENS1_15EpilogueDefaultEEEEEvvEEEEvNT_6ParamsE,(.L_x_199 - _ZN7cutlass13device_kernelINS_4gemm6kernel13GemmUniversalIN4cute5tupleIJiiiiEEENS1_10collective13CollectiveMmaINS1_34MainloopSm90TmaGmmaWarpSpecializedILi5ENS5_IJNS4_1CILi2EEESB_NSA_ILi1EEEEEENS1_35KernelTmaWarpSpecializedCooperativeEEENS5_IJNSA_ILi256EEENSA_ILi64EEESH_EEENS_10bfloat16_tENS5_IJlSC_lEEESJ_SK_NS4_8TiledMMAINS4_8MMA_AtomIJNS4_4SM904GMMA27MMA_64x64x16_F32BF16BF16_SSILNSO_5MajorE0ELSQ_0ELNSO_7ScaleInE1ELSR_1EEEEEENS4_6LayoutINS5_IJSB_SC_SC_EEENS5_IJSC_NSA_ILi0EEESW_EEEEENS5_IJNS4_10UnderscoreESZ_SZ_EEEEENS4_23SM90_TMA_LOAD_MULTICASTENS4_14ComposedLayoutINS4_7SwizzleILi3ELi4ELi3EEENS4_18smem_ptr_flag_bitsILi16EEENSU_INS5_IJNSA_ILi8EEESH_EEENS5_IJSH_SC_EEEEEEEvNS4_8identityES12_S1C_vS1D_EENS_8epilogue10collective6detail29Sm90TmaWarpSpecializedAdapterINS1G_15DefaultEpilogueISJ_SK_SK_NS1F_6thread17LinearCombinationISJ_Li1EffLNS1K_9ScaleType4KindE0ELNS_15FloatRoundStyleE2ESJ_EENS1_15EpilogueDefaultEEEEEvvEEEEvNT_6ParamsE)
        .other          _ZN7cutlass13device_kernelINS_4gemm6kernel13GemmUniversalIN4cute5tupleIJiiiiEEENS1_10collective13CollectiveMmaINS1_34MainloopSm90TmaGmmaWarpSpecializedILi5ENS5_IJNS4_1CILi2EEESB_NSA_ILi1EEEEEENS1_35KernelTmaWarpSpecializedCooperativeEEENS5_IJNSA_ILi256EEENSA_ILi64EEESH_EEENS_10bfloat16_tENS5_IJlSC_lEEESJ_SK_NS4_8TiledMMAINS4_8MMA_AtomIJNS4_4SM904GMMA27MMA_64x64x16_F32BF16BF16_SSILNSO_5MajorE0ELSQ_0ELNSO_7ScaleInE1ELSR_1EEEEEENS4_6LayoutINS5_IJSB_SC_SC_EEENS5_IJSC_NSA_ILi0EEESW_EEEEENS5_IJNS4_10UnderscoreESZ_SZ_EEEEENS4_23SM90_TMA_LOAD_MULTICASTENS4_14ComposedLayoutINS4_7SwizzleILi3ELi4ELi3EEENS4_18smem_ptr_flag_bitsILi16EEENSU_INS5_IJNSA_ILi8EEESH_EEENS5_IJSH_SC_EEEEEEEvNS4_8identityES12_S1C_vS1D_EENS_8epilogue10collective6detail29Sm90TmaWarpSpecializedAdapterINS1G_15DefaultEpilogueISJ_SK_SK_NS1F_6thread17LinearCombinationISJ_Li1EffLNS1K_9ScaleType4KindE0ELNS_15FloatRoundStyleE2ESJ_EENS1_15EpilogueDefaultEEEEEvvEEEEvNT_6ParamsE,@"STO_CUDA_ENTRY STV_DEFAULT"
_ZN7cutlass13device_kernelINS_4gemm6kernel13GemmUniversalIN4cute5tupleIJiiiiEEENS1_10collective13CollectiveMmaINS1_34MainloopSm90TmaGmmaWarpSpecializedILi5ENS5_IJNS4_1CILi2EEESB_NSA_ILi1EEEEEENS1_35KernelTmaWarpSpecializedCooperativeEEENS5_IJNSA_ILi256EEENSA_ILi64EEESH_EEENS_10bfloat16_tENS5_IJlSC_lEEESJ_SK_NS4_8TiledMMAINS4_8MMA_AtomIJNS4_4SM904GMMA27MMA_64x64x16_F32BF16BF16_SSILNSO_5MajorE0ELSQ_0ELNSO_7ScaleInE1ELSR_1EEEEEENS4_6LayoutINS5_IJSB_SC_SC_EEENS5_IJSC_NSA_ILi0EEESW_EEEEENS5_IJNS4_10UnderscoreESZ_SZ_EEEEENS4_23SM90_TMA_LOAD_MULTICASTENS4_14ComposedLayoutINS4_7SwizzleILi3ELi4ELi3EEENS4_18smem_ptr_flag_bitsILi16EEENSU_INS5_IJNSA_ILi8EEESH_EEENS5_IJSH_SC_EEEEEEEvNS4_8identityES12_S1C_vS1D_EENS_8epilogue10collective6detail29Sm90TmaWarpSpecializedAdapterINS1G_15DefaultEpilogueISJ_SK_SK_NS1F_6thread17LinearCombinationISJ_Li1EffLNS1K_9ScaleType4KindE0ELNS_15FloatRoundStyleE2ESJ_EENS1_15EpilogueDefaultEEEEEvvEEEEvNT_6ParamsE:
[----:B------:R-:W0:Y:S01]  /*0000*/  LDC R1, c[0x0][0x28] ;  /* 0x00000a00ff017b82 */ /* 0x000e220000000800 */
[----:B------:R-:W1:Y:S01]  /*0010*/  S2R R18, SR_TID.X ;  /* 0x0000000000127919 */ /* 0x000e620000002100 */
[----:B------:R-:W-:Y:S01]  /*0020*/  ELECT P0, URZ, PT ;  /* 0x00000000003f782f */ /* 0x000fe20003800000 */
[----:B------:R-:W-:Y:S01]  /*0030*/  BSSY B0, `(.L_x_0) ;  /* 0x000000f000007945 */ /* 0x000fe20003800000 */
[--C-:B-1----:R-:W-:Y:S02]  /*0040*/  SHF.R.U32.HI R0, RZ, 0x5, R18.reuse ;  /* 0x00000005ff007819 */ /* 0x102fe40000011612 */
[----:B------:R-:W-:-:S03]  /*0050*/  SHF.R.U32.HI R3, RZ, 0x7, R18 ;  /* 0x00000007ff037819 */ /* 0x000fc60000011612 */
[----:B------:R-:W1:Y:S04]  /*0060*/  SHFL.IDX PT, R2, R0, RZ, 0x1f ;  /* 0x00001fff00027589 */ /* 0x000e6800000e0000 */
[----:B------:R2:W3:Y:S01]  /*0070*/  SHFL.IDX PT, R5, R3, RZ, 0x1f ;  /* 0x00001fff03057589 */ /* 0x0004e200000e0000 */
[----:B-1----:R-:W-:-:S13]  /*0080*/  ISETP.NE.OR P0, PT, R2, RZ, !P0 ;  /* 0x000000ff0200720c */ /* 0x002fda0004705670 */
[----:B0-23--:R-:W-:Y:S05]  /*0090*/  @P0 BRA `(.L_x_1) ;  /* 0x0000000000200947 */ /* 0x00dfea0003800000 */
[----:B------:R-:W-:Y:S02]  /*00a0*/  ULDC.64 UR4, c[0x0][0x198] ;  /* 0x0000660000047ab9 */ /* 0x000fe40000000a00 */
[----:B------:R-:W-:Y:S02]  /*00b0*/  UIADD3 UR6, UP0, UR4, 0xf0, URZ ;  /* 0x000000f004067890 */ /* 0x000fe4000ff1e03f */
[----:B------:R-:W-:Y:S02]  /*00c0*/  UIADD3 UR4, UP1, UR4, 0x1f0, URZ ;  /* 0x000001f004047890 */ /* 0x000fe4000ff3e03f */
[----:B------:R-:W-:Y:S02]  /*00d0*/  UIADD3.X UR7, URZ, UR5, URZ, UP0, !UPT ;  /* 0x000000053f077290 */ /* 0x000fe400087fe43f */
[----:B------:R-:W-:-:S07]  /*00e0*/  UIADD3.X UR5, URZ, UR5, URZ, UP1, !UPT ;  /* 0x000000053f057290 */ /* 0x000fce0008ffe43f */
[----:B------:R0:W-:Y:S02]  /*00f0*/  UTMACCTL.PF [UR6] ;  /* 0x00000000060079b9 */ /* 0x0001e40008040000 */
[----:B------:R0:W-:Y:S02]  /*0100*/  UTMACCTL.PF [UR4] ;  /* 0x00000000040079b9 */ /* 0x0001e40008040000 */
[----:B0-----:R-:W-:Y:S01]  /*0110*/  NOP ;  /* 0x0000000000007918 */ /* 0x001fe20000000000 */
.L_x_1:
[----:B------:R-:W-:Y:S05]  /*0120*/  BSYNC B0 ;  /* 0x0000000000007941 */ /* 0x000fea0003800000 */
.L_x_0:
[----:B------:R-:W0:Y:S02]  /*0130*/  SHFL.IDX PT, R3, R0, RZ, 0x1f ;  /* 0x00001fff00037589 */ /* 0x000e2400000e0000 */
[----:B0-----:R-:W-:-:S13]  /*0140*/  ISETP.NE.AND P0, PT, R3, RZ, PT ;  /* 0x000000ff0300720c */ /* 0x001fda0003f05270 */
[----:B------:R-:W-:Y:S05]  /*0150*/  @P0 BRA `(.L_x_2) ;  /* 0x0000000000600947 */ /* 0x000fea0003800000 */
[----:B------:R-:W0:Y:S01]  /*0160*/  S2UR UR8, SR_CgaCtaId ;  /* 0x00000000000879c3 */ /* 0x000e220000008800 */
[----:B------:R-:W-:Y:S01]  /*0170*/  UMOV UR4, 0x400 ;  /* 0x0000040000047882 */ /* 0x000fe20000000000 */
[----:B------:R-:W-:Y:S01]  /*0180*/  UMOV UR5, 0x1 ;  /* 0x0000000100057882 */ /* 0x000fe20000000000 */
[----:B------:R-:W-:Y:S01]  /*0190*/  UMOV UR6, 0x6 ;  /* 0x0000000600067882 */ /* 0x000fe20000000000 */
[----:B------:R-:W-:Y:S01]  /*01a0*/  ELECT P0, URZ, PT ;  /* 0x00000000003f782f */ /* 0x000fe20003800000 */
[----:B------:R-:W-:-:S04]  /*01b0*/  UIADD3 UR6, -UR6, 0x100000, URZ ;  /* 0x0010000006067890 */ /* 0x000fc8000fffe13f */
[----:B------:R-:W-:Y:S02]  /*01c0*/  USHF.L.U32 UR7, UR6, 0xb, URZ ;  /* 0x0000000b06077899 */ /* 0x000fe4000800063f */
[----:B------:R-:W-:Y:S02]  /*01d0*/  USHF.L.U32 UR6, UR6, 0x1, URZ ;  /* 0x0000000106067899 */ /* 0x000fe4000800063f */
[----:B0-----:R-:W-:Y:S02]  /*01e0*/  ULEA UR8, UR8, UR4, 0x18 ;  /* 0x0000000408087291 */ /* 0x001fe4000f8ec03f */
[----:B------:R-:W-:-:S04]  /*01f0*/  UIADD3 UR4, -UR5, 0x100000, URZ ;  /* 0x0010000005047890 */ /* 0x000fc8000fffe13f */
[----:B------:R-:W-:Y:S02]  /*0200*/  USHF.L.U32 UR5, UR4, 0xb, URZ ;  /* 0x0000000b04057899 */ /* 0x000fe4000800063f */
[----:B------:R-:W-:Y:S01]  /*0210*/  USHF.L.U32 UR4, UR4, 0x1, URZ ;  /* 0x0000000104047899 */ /* 0x000fe2000800063f */
[----:B------:R-:W0:Y:S11]  /*0220*/  FENCE.VIEW.ASYNC.S ;  /* 0x00000000000073c6 */ /* 0x000e360000000000 */
[----:B0-----:R0:W1:Y:S01]  /*0230*/  SYNCS.EXCH.64 URZ, [UR8], UR4 ;  /* 0x00000004083f75b2 */ /* 0x0010620008000100 */
[----:B------:R0:W2:Y:S01]  /*0240*/  SYNCS.EXCH.64 URZ, [UR8+0x28], UR6 ;  /* 0x00002806083f75b2 */ /* 0x0000a20008000100 */
[----:B------:R0:W3:Y:S01]  /*0250*/  SYNCS.EXCH.64 URZ, [UR8+0x8], UR4 ;  /* 0x00000804083f75b2 */ /* 0x0000e20008000100 */
[----:B------:R0:W4:Y:S01]  /*0260*/  SYNCS.EXCH.64 URZ, [UR8+0x30], UR6 ;  /* 0x00003006083f75b2 */ /* 0x0001220008000100 */
[----:B------:R0:W0:Y:S01]  /*0270*/  SYNCS.EXCH.64 URZ, [UR8+0x10], UR4 ;  /* 0x00001004083f75b2 */ /* 0x0000220008000100 */
[----:B------:R0:W0:Y:S01]  /*0280*/  SYNCS.EXCH.64 URZ, [UR8+0x38], UR6 ;  /* 0x00003806083f75b2 */ /* 0x0000220008000100 */
[----:B------:R0:W0:Y:S01]  /*0290*/  SYNCS.EXCH.64 URZ, [UR8+0x18], UR4 ;  /* 0x00001804083f75b2 */ /* 0x0000220008000100 */
[----:B------:R0:W0:Y:S01]  /*02a0*/  SYNCS.EXCH.64 URZ, [UR8+0x40], UR6 ;  /* 0x00004006083f75b2 */ /* 0x0000220008000100 */
[----:B------:R0:W0:Y:S01]  /*02b0*/  SYNCS.EXCH.64 URZ, [UR8+0x20], UR4 ;  /* 0x00002004083f75b2 */ /* 0x0000220008000100 */
[----:B------:R0:W0:Y:S01]  /*02c0*/  SYNCS.EXCH.64 URZ, [UR8+0x48], UR6 ;  /* 0x00004806083f75b2 */ /* 0x0000220008000100 */
[----:B------:R-:W-:Y:S01]  /*02d0*/  NOP ;  /* 0x0000000000007918 */ /* 0x000fe20000000000 */
.L_x_2:
[----:B------:R-:W-:Y:S01]  /*02e0*/  SHF.R.S32.HI R7, RZ, 0x1f, R18 ;  /* 0x0000001fff077819 */ /* 0x000fe20000011412 */
[----:B------:R-:W5:Y:S01]  /*02f0*/  SHFL.IDX PT, R0, R0, RZ, 0x1f ;  /* 0x00001fff00007589 */ /* 0x000f6200000e0000 */
[----:B0-----:R-:W0:Y:S01]  /*0300*/  S2UR UR8, SR_CTAID.X ;  /* 0x00000000000879c3 */ /* 0x001e220000002500 */
[----:B------:R-:W-:Y:S02]  /*0310*/  ELECT P0, URZ, PT ;  /* 0x00000000003f782f */ /* 0x000fe40003800000 */
[----:B------:R-:W-:Y:S01]  /*0320*/  LEA.HI R7, R7, R18, RZ, 0x7 ;  /* 0x0000001207077211 */ /* 0x000fe200078f38ff */
[----:B------:R-:W1:Y:S01]  /*0330*/  S2R R4, SR_CTAID.Y ;  /* 0x0000000000047919 */ /* 0x000e620000002600 */
[----:B------:R-:W-:Y:S01]  /*0340*/  SHF.R.S32.HI R8, RZ, 0x1f, R3 ;  /* 0x0000001fff087819 */ /* 0x000fe20000011403 */
[----:B------:R-:W-:Y:S01]  /*0350*/  ULDC UR4, c[0x0][0x150] ;  /* 0x0000540000047ab9 */ /* 0x000fe20000000800 */
[----:B------:R-:W-:Y:S01]  /*0360*/  LOP3.LUT R7, R7, 0xffffff80, RZ, 0xc0, !PT ;  /* 0xffffff8007077812 */ /* 0x000fe200078ec0ff */
[----:B------:R-:W-:Y:S01]  /*0370*/  NOP ;  /* 0x0000000000007918 */ /* 0x000fe20000000000 */
[----:B------:R-:W-:Y:S01]  /*0380*/  LEA.HI R8, R8, R3, RZ, 0x2 ;  /* 0x0000000308087211 */ /* 0x000fe200078f10ff */
[----:B------:R-:W2:Y:S01]  /*0390*/  LDC R10, c[0x0][0x144] ;  /* 0x00005100ff0a7b82 */ /* 0x000ea20000000800 */
[----:B------:R-:W-:Y:S01]  /*03a0*/  NOP ;  /* 0x0000000000007918 */ /* 0x000fe20000000000 */
[----:B------:R-:W-:Y:S01]  /*03b0*/  IMAD.IADD R6, R18, 0x1, -R7 ;  /* 0x0000000112067824 */ /* 0x000fe200078e0a07 */
[----:B------:R-:W-:Y:S01]  /*03c0*/  LOP3.LUT R8, R8, 0x3ffffffc, RZ, 0xc0, !PT ;  /* 0x3ffffffc08087812 */ /* 0x000fe200078ec0ff */
[----:B------:R-:W-:Y:S01]  /*03d0*/  IMAD.MOV.U32 R23, RZ, RZ, 0x1 ;  /* 0x00000001ff177424 */ /* 0x000fe200078e00ff */
[----:B------:R-:W-:-:S02]  /*03e0*/  ISETP.NE.AND P3, PT, R5, RZ, PT ;  /* 0x000000ff0500720c */ /* 0x000fc40003f65270 */
[----:B------:R-:W-:Y:S01]  /*03f0*/  SHF.R.S32.HI R7, RZ, 0x1f, R6 ;  /* 0x0000001fff077819 */ /* 0x000fe20000011406 */
[----:B------:R-:W-:Y:S01]  /*0400*/  IMAD.IADD R8, R3, 0x1, -R8 ;  /* 0x0000000103087824 */ /* 0x000fe200078e0a08 */
[----:B------:R-:W3:Y:S02]  /*0410*/  LDC R13, c[0x0][0x140] ;  /* 0x00005000ff0d7b82 */ /* 0x000ee40000000800 */
[----:B------:R-:W-:Y:S02]  /*0420*/  LEA.HI R7, R7, R6, RZ, 0x3 ;  /* 0x0000000607077211 */ /* 0x000fe400078f18ff */
[----:B-----5:R-:W-:Y:S02]  /*0430*/  ISETP.NE.OR P0, PT, R0, RZ, !P0 ;  /* 0x000000ff0000720c */ /* 0x020fe40004705670 */
[--C-:B------:R-:W-:Y:S02]  /*0440*/  SHF.R.S32.HI R0, RZ, 0x3, R7.reuse ;  /* 0x00000003ff007819 */ /* 0x100fe40000011407 */
[----:B------:R-:W-:-:S02]  /*0450*/  SHF.R.S32.HI R7, RZ, 0x1f, R7 ;  /* 0x0000001fff077819 */ /* 0x000fc40000011407 */
[----:B0-----:R-:W-:Y:S02]  /*0460*/  I2FP.F32.U32 R9, UR8 ;  /* 0x0000000800097c45 */ /* 0x001fe40008201000 */
[----:B------:R-:W-:-:S03]  /*0470*/  LEA.HI R7, R7, R0, RZ, 0x2 ;  /* 0x0000000007077211 */ /* 0x000fc600078f10ff */
[----:B------:R-:W-:Y:S01]  /*0480*/  FMUL R9, R9, UR4 ;  /* 0x0000000409097c20 */ /* 0x000fe20008400000 */
[----:B------:R-:W-:Y:S01]  /*0490*/  LOP3.LUT R7, R7, 0xfffffffc, RZ, 0xc0, !PT ;  /* 0xfffffffc07077812 */ /* 0x000fe200078ec0ff */
[----:B------:R-:W-:Y:S01]  /*04a0*/  VOTEU.ALL UP0, P0 ;  /* 0x00000000003f7886 */ /* 0x000fe20000000000 */
[----:B-1----:R-:W-:Y:S01]  /*04b0*/  I2FP.F32.U32 R3, R4 ;  /* 0x0000000400037245 */ /* 0x002fe20000201000 */
[----:B------:R-:W-:Y:S01]  /*04c0*/  ULDC UR4, c[0x0][0x154] ;  /* 0x0000550000047ab9 */ /* 0x000fe20000000800 */
[----:B------:R-:W-:Y:S01]  /*04d0*/  VOTEU.ALL UP1, P0 ;  /* 0x00000000003f7886 */ /* 0x000fe20000020000 */
[----:B------:R-:W0:Y:S01]  /*04e0*/  F2I.U32.TRUNC.NTZ R9, R9 ;  /* 0x0000000900097305 */ /* 0x000e22000020f000 */
[----:B------:R-:W-:Y:S01]  /*04f0*/  IMAD.IADD R7, R0, 0x1, -R7 ;  /* 0x0000000100077824 */ /* 0x000fe200078e0a07 */
[----:B------:R-:W1:Y:S01]  /*0500*/  @!UP0 S2UR UR7, SR_CgaCtaId ;  /* 0x00000000000789c3 */ /* 0x000e620000008800 */
[----:B------:R-:W-:Y:S01]  /*0510*/  FMUL R12, R3, UR4 ;  /* 0x00000004030c7c20 */ /* 0x000fe20008400000 */
[----:B------:R-:W-:Y:S01]  /*0520*/  UMOV UR4, 0x20 ;  /* 0x0000002000047882 */ /* 0x000fe20000000000 */
[----:B------:R-:W-:Y:S01]  /*0530*/  IMAD R8, R8, 0x4, R7 ;  /* 0x0000000408087824 */ /* 0x000fe200078e0207 */
[----:B------:R-:W-:Y:S01]  /*0540*/  @!UP0 UMOV UR6, 0x400 ;  /* 0x0000040000068882 */ /* 0x000fe20000000000 */
[----:B------:R-:W-:-:S04]  /*0550*/  @!UP0 UIADD3 UR4, -UR4, 0x100000, URZ ;  /* 0x0010000004048890 */ /* 0x000fc8000fffe13f */
[----:B------:R-:W-:Y:S02]  /*0560*/  @!UP0 USHF.L.U32 UR5, UR4, 0xb, URZ ;  /* 0x0000000b04058899 */ /* 0x000fe4000800063f */
[----:B------:R-:W-:Y:S01]  /*0570*/  @!UP0 USHF.L.U32 UR4, UR4, 0x1, URZ ;  /* 0x0000000104048899 */ /* 0x000fe2000800063f */
[----:B---3--:R-:W-:Y:S01]  /*0580*/  ISETP.EQ.U32.AND P2, PT, R13, 0x1, PT ;  /* 0x000000010d00780c */ /* 0x008fe20003f42070 */
[----:B------:R-:W3:Y:S01]  /*0590*/  F2I.U32.TRUNC.NTZ R12, R12 ;  /* 0x0000000c000c7305 */ /* 0x000ee2000020f000 */
[----:B------:R-:W-:Y:S01]  /*05a0*/  LEA.HI R0, R8, R8, RZ, 0x1 ;  /* 0x0000000808007211 */ /* 0x000fe200078f08ff */
[----:B------:R-:W5:Y:S03]  /*05b0*/  LDC R7, c[0x0][0x148] ;  /* 0x00005200ff077b82 */ /* 0x000f660000000800 */
[----:B------:R-:W-:Y:S01]  /*05c0*/  LOP3.LUT R11, R0, 0xfffffffe, RZ, 0xc0, !PT ;  /* 0xfffffffe000b7812 */ /* 0x000fe200078ec0ff */
[----:B0-----:R-:W-:Y:S01]  /*05d0*/  IMAD.MOV R15, RZ, RZ, -R9 ;  /* 0x000000ffff0f7224 */ /* 0x001fe200078e0a09 */
[----:B------:R-:W-:-:S03]  /*05e0*/  SHF.R.S32.HI R9, RZ, 0x1f, R2 ;  /* 0x0000001fff097819 */ /* 0x000fc60000011402 */
[----:B--2---:R-:W-:Y:S01]  /*05f0*/  IMAD R3, R10, R15, UR8 ;  /* 0x000000080a037e24 */ /* 0x004fe2000f8e020f */
[----:B------:R-:W-:Y:S01]  /*0600*/  LEA.HI R9, R9, R2, RZ, 0x2 ;  /* 0x0000000209097211 */ /* 0x000fe200078f10ff */
[C---:B------:R-:W-:Y:S02]  /*0610*/  IMAD.IADD R0, R8.reuse, 0x1, -R11 ;  /* 0x0000000108007824 */ /* 0x040fe400078e0a0b */
[----:B------:R-:W-:Y:S01]  /*0620*/  IMAD.SHL.U32 R11, R8, 0x4, RZ ;  /* 0x00000004080b7824 */ /* 0x000fe200078e00ff */
[----:B------:R-:W-:Y:S01]  /*0630*/  LOP3.LUT R9, R9, 0xfffffffc, RZ, 0xc0, !PT ;  /* 0xfffffffc09097812 */ /* 0x000fe200078ec0ff */
[----:B---3--:R-:W-:Y:S01]  /*0640*/  IMAD.MOV R21, RZ, RZ, -R12 ;  /* 0x000000ffff157224 */ /* 0x008fe200078e0a0c */
[----:B------:R-:W-:Y:S01]  /*0650*/  ISETP.NE.AND P4, PT, R0, R3, PT ;  /* 0x000000030000720c */ /* 0x000fe20003f85270 */
[----:B-1----:R-:W-:Y:S01]  /*0660*/  @!UP0 ULEA UR6, UR7, UR6, 0x18 ;  /* 0x0000000607068291 */ /* 0x002fe2000f8ec03f */
[----:B------:R-:W-:Y:S01]  /*0670*/  LOP3.LUT R22, R8, 0xc, R11, 0x78, !PT ;  /* 0x0000000c08167812 */ /* 0x000fe200078e780b */
[----:B------:R-:W-:Y:S01]  /*0680*/  IMAD.IADD R0, R2, 0x1, -R9 ;  /* 0x0000000102007824 */ /* 0x000fe200078e0a09 */
[----:B------:R-:W-:Y:S01]  /*0690*/  VOTEU.ALL UP0, P0 ;  /* 0x00000000003f7886 */ /* 0x000fe20000000000 */
[----:B------:R-:W-:Y:S01]  /*06a0*/  LOP3.LUT P0, RZ, R6, 0x7, RZ, 0xc0, !PT ;  /* 0x0000000706ff7812 */ /* 0x000fe2000780c0ff */
[----:B------:R-:W-:-:S02]  /*06b0*/  VIADD R6, R5, 0xffffffff ;  /* 0xffffffff05067836 */ /* 0x000fc40000000000 */
[----:B------:R-:W-:Y:S01]  /*06c0*/  ISETP.NE.AND P1, PT, R0, 0x3, PT ;  /* 0x000000030000780c */ /* 0x000fe20003f25270 */
[----:B-----5:R-:W-:Y:S01]  /*06d0*/  IMAD R9, R7, R21, R4 ;  /* 0x0000001507097224 */ /* 0x020fe200078e0204 */
[----:B------:R-:W-:Y:S02]  /*06e0*/  ISETP.LT.U32.AND P0, PT, R22, 0x4, !P0 ;  /* 0x000000041600780c */ /* 0x000fe40004701070 */
[----:B------:R-:W-:Y:S01]  /*06f0*/  ISETP.EQ.OR P1, PT, R0, RZ, !P1 ;  /* 0x000000ff0000720c */ /* 0x000fe20004f22670 */
[----:B------:R-:W0:Y:S02]  /*0700*/  FENCE.VIEW.ASYNC.S ;  /* 0x00000000000073c6 */ /* 0x000e240000000000 */
[----:B0-----:R0:W1:Y:S01]  /*0710*/  @!UP0 SYNCS.EXCH.64 URZ, [UR6+0x60], UR4 ;  /* 0x00006004063f85b2 */ /* 0x0010620008000100 */
[----:B------:R-:W-:Y:S02]  /*0720*/  @P4 LEA.HI R2, R22, R22, RZ, 0x1 ;  /* 0x0000001616024211 */ /* 0x000fe400078f08ff */
[----:B------:R-:W-:-:S02]  /*0730*/  ISETP.EQ.AND P1, PT, R5, RZ, P1 ;  /* 0x000000ff0500720c */ /* 0x000fc40000f22270 */
[----:B------:R-:W-:Y:S02]  /*0740*/  @P4 SHF.R.S32.HI R2, RZ, 0x1, R2 ;  /* 0x00000001ff024819 */ /* 0x000fe40000011402 */
[----:B------:R-:W-:Y:S02]  /*0750*/  ISETP.GE.U32.AND P6, PT, R6, 0x2, PT ;  /* 0x000000020600780c */ /* 0x000fe40003fc6070 */
[----:B------:R-:W-:Y:S02]  /*0760*/  @P4 ISETP.NE.AND P5, PT, R2, R9, PT ;  /* 0x000000090200420c */ /* 0x000fe40003fa5270 */
[----:B------:R-:W-:Y:S02]  /*0770*/  SEL R2, RZ, 0x1, !P0 ;  /* 0x00000001ff027807 */ /* 0x000fe40004000000 */
[----:B------:R-:W-:Y:S02]  /*0780*/  @P4 SEL R23, RZ, 0x1, P5 ;  /* 0x00000001ff174807 */ /* 0x000fe40002800000 */
[----:B------:R-:W-:Y:S01]  /*0790*/  SEL R19, RZ, 0x1, !P1 ;  /* 0x00000001ff137807 */ /* 0x000fe20004800000 */
[----:B------:R0:W2:Y:S01]  /*07a0*/  @!UP1 SYNCS.EXCH.64 URZ, [UR6+0x68], UR4 ;  /* 0x00006804063f95b2 */ /* 0x0000a20008000100 */
[----:B------:R-:W-:Y:S01]  /*07b0*/  LOP3.LUT R23, R23, R2, RZ, 0xc0, !PT ;  /* 0x0000000217177212 */ /* 0x000fe200078ec0ff */
[----:B------:R-:W-:Y:S01]  /*07c0*/  NOP ;  /* 0x0000000000007918 */ /* 0x000fe20000000000 */
[----:B------:R-:W-:Y:S01]  /*07d0*/  SEL R19, R19, 0x2, P6 ;  /* 0x0000000213137807 */ /* 0x000fe20003000000 */
[----:B------:R-:W-:Y:S06]  /*07e0*/  @!P2 BRA `(.L_x_3) ;  /* 0x000000000008a947 */ /* 0x000fec0003800000 */
[----:B-12-4-:R-:W-:Y:S01]  /*07f0*/  UCGABAR_ARV ;  /* 0x00000000000079c7 */ /* 0x016fe20008000000 */
[----:B------:R-:W-:Y:S05]  /*0800*/  BRA `(.L_x_4) ;  /* 0x0000000000047947 */ /* 0x000fea0003800000 */
.L_x_3:
[----:B-12-4-:R-:W-:Y:S01]  /*0810*/  NOP ;  /* 0x0000000000007918 */ /* 0x016fe20000000000 */
.L_x_4:
[----:B------:R-:W1:Y:S01]  /*0820*/  LDC R2, c[0x0][0x65c] ;  /* 0x00019700ff027b82 */ /* 0x000e620000000800 */
[----:B------:R-:W-:Y:S01]  /*0830*/  LOP3.LUT R5, R5, 0xfffff7ff, RZ, 0xc0, !PT ;  /* 0xfffff7ff05057812 */ /* 0x000fe200078ec0ff */
[----:B------:R-:W-:Y:S02]  /*0840*/  IMAD.U32 R8, RZ, RZ, UR8 ;  /* 0x00000008ff087e24 */ /* 0x000fe4000f8e00ff */
[----:B------:R-:W-:Y:S01]  /*0850*/  IMAD.MOV.U32 R9, RZ, RZ, RZ ;  /* 0x000000ffff097224 */ /* 0x000fe200078e00ff */
[----:B-1----:R-:W-:-:S13]  /*0860*/  ISETP.NE.AND P1, PT, R2, 0x1, PT ;  /* 0x000000010200780c */ /* 0x002fda0003f25270 */
[----:B------:R-:W1:Y:S01]  /*0870*/  @P1 LDC R17, c[0x0][0x10] ;  /* 0x00000400ff111b82 */ /* 0x000e620000000800 */
[----:B------:R-:W-:Y:S01]  /*0880*/  @P1 LOP3.LUT R5, R5, 0x800, RZ, 0xfc, !PT ;  /* 0x0000080005051812 */ /* 0x000fe200078efcff */
[----:B------:R-:W-:Y:S02]  /*0890*/  @P1 IMAD.MOV.U32 R5, RZ, RZ, RZ ;  /* 0x000000ffff051224 */ /* 0x000fe400078e00ff */
[----:B------:R-:W-:-:S04]  /*08a0*/  @P1 IMAD.MOV.U32 R13, RZ, RZ, RZ ;  /* 0x000000ffff0d1224 */ /* 0x000fc800078e00ff */
[----:B------:R-:W2:Y:S01]  /*08b0*/  @!P1 LDC R11, c[0x0][0xc] ;  /* 0x00000300ff0b9b82 */ /* 0x000ea20000000800 */
[----:B-1----:R-:W-:-:S04]  /*08c0*/  @P1 IMAD.WIDE.U32 R16, R17, UR8, R4 ;  /* 0x0000000811101c25 */ /* 0x002fc8000f8e0004 */
[----:B------:R-:W-:Y:S02]  /*08d0*/  @P1 IMAD.IADD R17, R17, 0x1, R13 ;  /* 0x0000000111111824 */ /* 0x000fe400078e020d */
[----:B--2---:R-:W-:-:S04]  /*08e0*/  @!P1 IMAD.WIDE.U32 R8, R4, R11, R8 ;  /* 0x0000000b04089225 */ /* 0x004fc800078e0008 */
[----:B------:R-:W-:Y:S02]  /*08f0*/  @!P1 IMAD.MOV.U32 R16, RZ, RZ, R8 ;  /* 0x000000ffff109224 */ /* 0x000fe400078e0008 */
[----:B------:R-:W-:Y:S01]  /*0900*/  @!P1 IMAD.MOV.U32 R17, RZ, RZ, R9 ;  /* 0x000000ffff119224 */ /* 0x000fe200078e0009 */
[----:B------:R-:W-:Y:S06]  /*0910*/  @!P2 BRA `(.L_x_5) ;  /* 0x00000000000ca947 */ /* 0x000fec0003800000 */
[----:B------:R-:W-:Y:S01]  /*0920*/  UCGABAR_WAIT ;  /* 0x0000000000007dc7 */ /* 0x000fe20008000000 */
[----:B------:R-:W-:Y:S01]  /*0930*/  CCTL.IVALL ;  /* 0x00000000ff00798f */ /* 0x000fe20002000000 */
[----:B------:R-:W-:Y:S05]  /*0940*/  BRA `(.L_x_6) ;  /* 0x0000000000047947 */ /* 0x000fea0003800000 */
.L_x_5:
[----:B------:R-:W-:Y:S06]  /*0950*/  BAR.SYNC.DEFER_BLOCKING 0x0 ;  /* 0x0000000000007b1d */ /* 0x000fec0000010000 */
.L_x_6:
[----:B------:R-:W-:Y:S05]  /*0960*/  @!P3 BRA `(.L_x_7) ;  /* 0x0000006c00b0b947 */ /* 0x000fea0003800000 */
[----:B------:R-:W-:-:S13]  /*0970*/  ISETP.GT.U32.AND P0, PT, R6, 0x1, PT ;  /* 0x000000010600780c */ /* 0x000fda0003f04070 */
[----:B0-----:R-:W-:Y:S05]  /*0980*/  @P0 EXIT ;  /* 0x000000000000094d */ /* 0x001fea0003800000 */
[----:B------:R-:W-:Y:S01]  /*0990*/  ULDC.64 UR4, c[0x0][0x650] ;  /* 0x0001940000047ab9 */ /* 0x000fe20000000a00 */
[----:B------:R-:W-:Y:S01]  /*09a0*/  PRMT R0, RZ, 0x7610, R0 ;  /* 0x00007610ff007816 */ /* 0x000fe20000000000 */
[----:B------:R-:W-:Y:S01]  /*09b0*/  IMAD.MOV.U32 R96, RZ, RZ, -0x1 ;  /* 0xffffffffff607424 */ /* 0x000fe200078e00ff */
[----:B------:R-:W-:Y:S01]  /*09c0*/  ISETP.GE.U32.AND P0, PT, R16, UR4, PT ;  /* 0x0000000410007c0c */ /* 0x000fe2000bf06070 */
[----:B------:R-:W-:Y:S02]  /*09d0*/  IMAD.MOV.U32 R92, RZ, RZ, -0x1 ;  /* 0xffffffffff5c7424 */ /* 0x000fe400078e00ff */
[----:B------:R-:W-:Y:S01]  /*09e0*/  IMAD.MOV.U32 R89, RZ, RZ, -0x1 ;  /* 0xffffffffff597424 */ /* 0x000fe200078e00ff */
[----:B------:R-:W-:-:S13]  /*09f0*/  ISETP.GE.U32.AND.EX P0, PT, R17, UR5, PT, P0 ;  /* 0x0000000511007c0c */ /* 0x000fda000bf06100 */
[----:B------:R-:W-:Y:S05]  /*0a00*/  @P0 BRA `(.L_x_8) ;  /* 0x0000000400280947 */ /* 0x000fea0003800000 */
[----:B------:R-:W0:Y:S01]  /*0a10*/  LDC.64 R24, c[0x0][0x628] ;  /* 0x00018a00ff187b82 */ /* 0x000e220000000a00 */
[----:B------:R-:W-:Y:S02]  /*0a20*/  IMAD.MOV.U32 R8, RZ, RZ, R16 ;  /* 0x000000ffff087224 */ /* 0x000fe400078e0010 */
[----:B------:R-:W-:-:S05]  /*0a30*/  IMAD.MOV.U32 R9, RZ, RZ, R17 ;  /* 0x000000ffff097224 */ /* 0x000fca00078e0011 */
[----:B------:R-:W1:Y:S08]  /*0a40*/  LDC R0, c[0x0][0x630] ;  /* 0x00018c00ff007b82 */ /* 0x000e700000000800 */
[----:B------:R-:W2:Y:S01]  /*0a50*/  LDC.64 R26, c[0x0][0x620] ;  /* 0x00018800ff1a7b82 */ /* 0x000ea20000000a00 */
[----:B0-----:R-:W-:-:S04]  /*0a60*/  ISETP.NE.U32.AND P0, PT, R24, RZ, PT ;  /* 0x000000ff1800720c */ /* 0x001fc80003f05070 */
[----:B------:R-:W-:-:S13]  /*0a70*/  ISETP.NE.AND.EX P0, PT, R25, RZ, PT, P0 ;  /* 0x000000ff1900720c */ /* 0x000fda0003f05300 */
[----:B-12---:R-:W-:Y:S05]  /*0a80*/  @!P0 BRA `(.L_x_9) ;  /* 0x0000000000288947 */ /* 0x006fea0003800000 */
[----:B------:R-:W0:Y:S02]  /*0a90*/  LDC R13, c[0x0][0x634] ;  /* 0x00018d00ff0d7b82 */ /* 0x000e240000000800 */
[----:B0-----:R-:W-:-:S05]  /*0aa0*/  IADD3 R13, P0, R16, R13, RZ ;  /* 0x0000000d100d7210 */ /* 0x001fca0007f1e0ff */
[----:B------:R-:W-:-:S04]  /*0ab0*/  IMAD.X R15, RZ, RZ, R17, P0 ;  /* 0x000000ffff0f7224 */ /* 0x000fc800000e0611 */
[----:B------:R-:W-:-:S04]  /*0ac0*/  IMAD.WIDE.U32 R8, R15, R24, RZ ;  /* 0x000000180f087225 */ /* 0x000fc800078e00ff */
[----:B------:R-:W-:-:S04]  /*0ad0*/  IMAD.WIDE.U32 R10, P0, R13, R25, R8 ;  /* 0x000000190d0a7225 */ /* 0x000fc80007800008 */
[----:B------:R-:W-:-:S04]  /*0ae0*/  IMAD.WIDE.U32 R8, R13, R24, RZ ;  /* 0x000000180d087225 */ /* 0x000fc800078e00ff */
[----:B------:R-:W-:Y:S01]  /*0af0*/  IMAD.X R13, RZ, RZ, RZ, P0 ;  /* 0x000000ffff0d7224 */ /* 0x000fe200000e06ff */
[----:B------:R-:W-:Y:S01]  /*0b00*/  IADD3 RZ, P0, R9, R10, RZ ;  /* 0x0000000a09ff7210 */ /* 0x000fe20007f1e0ff */
[----:B------:R-:W-:-:S04]  /*0b10*/  IMAD.MOV.U32 R12, RZ, RZ, R11 ;  /* 0x000000ffff0c7224 */ /* 0x000fc800078e000b */
[----:B------:R-:W-:-:S08]  /*0b20*/  IMAD.WIDE.U32.X R8, R15, R25, R12, P0 ;  /* 0x000000190f087225 */ /* 0x000fd000000e040c */
.L_x_9:
[----:B------:R-:W0:Y:S01]  /*0b30*/  LDC.64 R24, c[0x0][0x640] ;  /* 0x00019000ff187b82 */ /* 0x000e220000000a00 */
[-CC-:B------:R-:W-:Y:S01]  /*0b40*/  SHF.R.U64 R89, R8, R0.reuse, R9.reuse ;  /* 0x0000000008597219 */ /* 0x180fe20000001209 */
[----:B------:R-:W-:Y:S01]  /*0b50*/  IMAD R30, R7, R21, R4 ;  /* 0x00000015071e7224 */ /* 0x000fe200078e0204 */
[----:B------:R-:W-:Y:S01]  /*0b60*/  SHF.R.U32.HI R0, RZ, R0, R9 ;  /* 0x00000000ff007219 */ /* 0x000fe20000011609 */
[----:B------:R-:W-:Y:S01]  /*0b70*/  IMAD.MOV.U32 R21, RZ, RZ, 0x1 ;  /* 0x00000001ff157424 */ /* 0x000fe200078e00ff */
[----:B------:R-:W-:-:S03]  /*0b80*/  IADD3 R5, P0, RZ, -R89, RZ ;  /* 0x80000059ff057210 */ /* 0x000fc60007f1e0ff */
[----:B------:R-:W1:Y:S02]  /*0b90*/  LDC R6, c[0x0][0x618] ;  /* 0x00018600ff067b82 */ /* 0x000e640000000800 */
[----:B------:R-:W-:-:S04]  /*0ba0*/  IMAD.X R9, RZ, RZ, ~R0, P0 ;  /* 0x000000ffff097224 */ /* 0x000fc800000e0e00 */
[-C--:B------:R-:W-:Y:S02]  /*0bb0*/  IMAD R0, R9, R26.reuse, RZ ;  /* 0x0000001a09007224 */ /* 0x080fe400078e02ff */
[----:B------:R-:W2:Y:S01]  /*0bc0*/  LDC R11, c[0x0][0x608] ;  /* 0x00018200ff0b7b82 */ /* 0x000ea20000000800 */
[----:B------:R-:W-:-:S04]  /*0bd0*/  IMAD.WIDE.U32 R8, R5, R26, R16 ;  /* 0x0000001a05087225 */ /* 0x000fc800078e0010 */
[----:B------:R-:W-:-:S03]  /*0be0*/  IMAD R5, R5, R27, R0 ;  /* 0x0000001b05057224 */ /* 0x000fc600078e0200 */
[----:B------:R-:W3:Y:S01]  /*0bf0*/  LDC R12, c[0x0][0x658] ;  /* 0x00019600ff0c7b82 */ /* 0x000ee20000000800 */
[----:B0-----:R-:W-:Y:S01]  /*0c00*/  ISETP.NE.U32.AND P0, PT, R24, RZ, PT ;  /* 0x000000ff1800720c */ /* 0x001fe20003f05070 */
[----:B------:R-:W-:Y:S02]  /*0c10*/  IMAD.IADD R5, R9, 0x1, R5 ;  /* 0x0000000109057824 */ /* 0x000fe400078e0205 */
[----:B------:R-:W-:Y:S01]  /*0c20*/  IMAD.MOV.U32 R9, RZ, RZ, -0x1 ;  /* 0xffffffffff097424 */ /* 0x000fe200078e00ff */
[----:B------:R-:W-:-:S03]  /*0c30*/  ISETP.NE.AND.EX P0, PT, R25, RZ, PT, P0 ;  /* 0x000000ff1900720c */ /* 0x000fc60003f05300 */
[----:B------:R-:W0:Y:S01]  /*0c40*/  LDC R15, c[0x0][0x600] ;  /* 0x00018000ff0f7b82 */ /* 0x000e220000000800 */
[-CC-:B-1----:R-:W-:Y:S02]  /*0c50*/  SHF.R.U64 R13, R8, R6.reuse, R5.reuse ;  /* 0x00000006080d7219 */ /* 0x182fe40000001205 */
[----:B------:R-:W-:-:S05]  /*0c60*/  SHF.R.U32.HI R0, RZ, R6, R5 ;  /* 0x00000006ff007219 */ /* 0x000fca0000011605 */
[----:B------:R-:W1:Y:S01]  /*0c70*/  LDC R14, c[0x0][0x648] ;  /* 0x00019200ff0e7b82 */ /* 0x000e620000000800 */
[-CC-:B--2---:R-:W-:Y:S02]  /*0c80*/  SHF.R.U64 R27, R13, R11.reuse, R0.reuse ;  /* 0x0000000b0d1b7219 */ /* 0x184fe40000001200 */
[----:B------:R-:W-:-:S05]  /*0c90*/  SHF.R.U32.HI R5, RZ, R11, R0 ;  /* 0x0000000bff057219 */ /* 0x000fca0000011600 */
[----:B------:R-:W2:Y:S01]  /*0ca0*/  LDC R20, c[0x0][0x638] ;  /* 0x00018e00ff147b82 */ /* 0x000ea20000000800 */
[-CC-:B---3--:R-:W-:Y:S02]  /*0cb0*/  SHF.R.U64 R28, R27, R12.reuse, R5.reuse ;  /* 0x0000000c1b1c7219 */ /* 0x188fe40000001205 */
[-C--:B------:R-:W-:Y:S02]  /*0cc0*/  SHF.L.U32 R0, R9, R12.reuse, RZ ;  /* 0x0000000c09007219 */ /* 0x080fe400000006ff */
[----:B------:R-:W-:Y:S01]  /*0cd0*/  SHF.R.U32.HI R5, RZ, R12, R5 ;  /* 0x0000000cff057219 */ /* 0x000fe20000011605 */
[----:B------:R-:W-:Y:S01]  /*0ce0*/  IMAD.MOV.U32 R4, RZ, RZ, R28 ;  /* 0x000000ffff047224 */ /* 0x000fe200078e001c */
[----:B------:R-:W-:Y:S01]  /*0cf0*/  LOP3.LUT R10, RZ, R0, RZ, 0x33, !PT ;  /* 0x00000000ff0a7212 */ /* 0x000fe200078e33ff */
[----:B------:R-:W3:Y:S01]  /*0d00*/  LDC R26, c[0x0][0x610] ;  /* 0x00018400ff1a7b82 */ /* 0x000ee20000000800 */
[----:B------:R-:W-:Y:S05]  /*0d10*/  @!P0 BRA `(.L_x_10) ;  /* 0x0000000000288947 */ /* 0x000fea0003800000 */
[----:B------:R-:W4:Y:S02]  /*0d20*/  LDC R9, c[0x0][0x64c] ;  /* 0x00019300ff097b82 */ /* 0x000f240000000800 */
[----:B----4-:R-:W-:-:S05]  /*0d30*/  IADD3 R9, P0, R28, R9, RZ ;  /* 0x000000091c097210 */ /* 0x010fca0007f1e0ff */
        /* <DEDUP_REMOVED lines=8> */
.L_x_10:
[----:B-1----:R-:W-:Y:S01]  /*0dc0*/  SHF.R.U64 R4, R4, R14, R5 ;  /* 0x0000000e04047219 */ /* 0x002fe20000001205 */
[----:B0-----:R-:W-:Y:S01]  /*0dd0*/  VIADD R6, R15, 0xffffffff ;  /* 0xffffffff0f067836 */ /* 0x001fe20000000000 */
[----:B------:R-:W-:Y:S02]  /*0de0*/  SHF.L.U32 R0, R21, R12, RZ ;  /* 0x0000000c15007219 */ /* 0x000fe400000006ff */
[----:B------:R-:W-:Y:S01]  /*0df0*/  LOP3.LUT R5, R27, R10, RZ, 0xc0, !PT ;  /* 0x0000000a1b057212 */ /* 0x000fe200078ec0ff */
[----:B------:R-:W-:Y:S01]  /*0e00*/  IMAD.MOV R7, RZ, RZ, -R4 ;  /* 0x000000ffff077224 */ /* 0x000fe200078e0a04 */
[----:B------:R-:W-:Y:S02]  /*0e10*/  SEL R3, R3, R30, !P1 ;  /* 0x0000001e03037207 */ /* 0x000fe40004800000 */
[----:B------:R-:W-:Y:S01]  /*0e20*/  LOP3.LUT R6, R13, R6, RZ, 0xc0, !PT ;  /* 0x000000060d067212 */ /* 0x000fe200078ec0ff */
[----:B------:R-:W-:Y:S02]  /*0e30*/  IMAD R4, R0, R4, R5 ;  /* 0x0000000400047224 */ /* 0x000fe400078e0205 */
[----:B--2---:R-:W-:-:S02]  /*0e40*/  IMAD R0, R7, R20, R28 ;  /* 0x0000001407007224 */ /* 0x004fc400078e021c */
[----:B---3--:R-:W-:Y:S02]  /*0e50*/  IMAD R3, R4, R26, R3 ;  /* 0x0000001a04037224 */ /* 0x008fe400078e0203 */
[----:B------:R-:W-:Y:S02]  /*0e60*/  IMAD R96, R0, R15, R6 ;  /* 0x0000000f00607224 */ /* 0x000fe400078e0206 */
[----:B------:R-:W-:-:S03]  /*0e70*/  IMAD.MOV.U32 R4, RZ, RZ, 0x1 ;  /* 0x00000001ff047424 */ /* 0x000fc600078e00ff */
[----:B------:R-:W-:Y:S02]  /*0e80*/  SEL R92, R96, R3, !P1 ;  /* 0x00000003605c7207 */ /* 0x000fe40004800000 */
[----:B------:R-:W-:Y:S02]  /*0e90*/  PRMT R0, R4, 0x7610, R0 ;  /* 0x0000761004007816 */ /* 0x000fe40000000000 */
[----:B------:R-:W-:-:S07]  /*0ea0*/  SEL R96, R3, R96, !P1 ;  /* 0x0000006003607207 */ /* 0x000fce0004800000 */
.L_x_8:
[----:B------:R-:W-:-:S08]  /*0eb0*/  NOP ;  /* 0x0000000000007918 */ /* 0x000fd00000000000 */
[----:B------:R-:W0:Y:S02]  /*0ec0*/  USETMAXREG.TRY_ALLOC.CTAPOOL UP0, 0xe8 ;  /* 0x000000e8000079c8 */ /* 0x000e240008000600 */
[----:B0-----:R-:W-:-:S13]  /*0ed0*/  PLOP3.LUT P0, PT, PT, PT, UP0, 0x80, 0x0 ;  /* 0x000000000000781c */ /* 0x001fda0003f0f008 */
[----:B------:R-:W-:Y:S05]  /*0ee0*/  @!P0 BRA `(.L_x_8) ;  /* 0xfffffffc00f08947 */ /* 0x000fea000383ffff */
[----:B------:R-:W-:Y:S01]  /*0ef0*/  ULDC.64 UR4, c[0x0][0x598] ;  /* 0x0001660000047ab9 */ /* 0x000fe20000000a00 */
[----:B------:R-:W-:Y:S01]  /*0f00*/  ULDC.64 UR36, c[0x0][0x208] ;  /* 0x0000820000247ab9 */ /* 0x000fe20000000a00 */
[----:B------:R-:W-:-:S04]  /*0f10*/  ISETP.NE.U32.AND P0, PT, RZ, UR4, PT ;  /* 0x00000004ff007c0c */ /* 0x000fc8000bf05070 */
[----:B------:R-:W-:-:S13]  /*0f20*/  ISETP.NE.AND.EX P0, PT, RZ, UR5, PT, P0 ;  /* 0x00000005ff007c0c */ /* 0x000fda000bf05300 */
[----:B------:R-:W-:Y:S05]  /*0f30*/  @!P0 BRA `(.L_x_11) ;  /* 0x00000000001c8947 */ /* 0x000fea0003800000 */
[----:B------:R-:W0:Y:S02]  /*0f40*/  LDC.64 R4, c[0x0][0x598] ;  /* 0x00016600ff047b82 */ /* 0x000e240000000a00 */
[----:B0-----:R-:W2:Y:S02]  /*0f50*/  LDG.E.64 R4, desc[UR36][R4.64] ;  /* 0x0000002404047981 */ /* 0x001ea4000c1e1b00 */
[----:B--2---:R-:W-:-:S04]  /*0f60*/  ISETP.NE.U32.AND P0, PT, R4, RZ, PT ;  /* 0x000000ff0400720c */ /* 0x004fc80003f05070 */
[----:B------:R-:W-:-:S13]  /*0f70*/  ISETP.NE.AND.EX P0, PT, R5, RZ, PT, P0 ;  /* 0x000000ff0500720c */ /* 0x000fda0003f05300 */
[----:B------:R-:W-:Y:S05]  /*0f80*/  @!P0 BRA `(.L_x_11) ;  /* 0x0000000000088947 */ /* 0x000fea0003800000 */
[----:B------:R0:W5:Y:S01]  /*0f90*/  LD.E R88, desc[UR36][R4.64] ;  /* 0x0000002404587980 */ /* 0x000162000c101900 */
[----:B------:R-:W-:Y:S05]  /*0fa0*/  BRA `(.L_x_12) ;  /* 0x0000000000247947 */ /* 0x000fea0003800000 */
.L_x_11:
[----:B------:R-:W-:Y:S02]  /*0fb0*/  ULDC.64 UR4, c[0x0][0x588] ;  /* 0x0001620000047ab9 */ /* 0x000fe40000000a00 */
[----:B------:R-:W-:-:S04]  /*0fc0*/  ISETP.NE.U32.AND P0, PT, RZ, UR4, PT ;  /* 0x00000004ff007c0c */ /* 0x000fc8000bf05070 */
[----:B------:R-:W-:-:S13]  /*0fd0*/  ISETP.NE.AND.EX P0, PT, RZ, UR5, PT, P0 ;  /* 0x00000005ff007c0c */ /* 0x000fda000bf05300 */
[----:B------:R-:W-:Y:S05]  /*0fe0*/  @!P0 BRA `(.L_x_13) ;  /* 0x00000000000c8947 */ /* 0x000fea0003800000 */
[----:B------:R-:W0:Y:S02]  /*0ff0*/  LDC.64 R4, c[0x0][0x588] ;  /* 0x00016200ff047b82 */ /* 0x000e240000000a00 */
[----:B0-----:R1:W5:Y:S01]  /*1000*/  LDG.E R88, desc[UR36][R4.64] ;  /* 0x0000002404587981 */ /* 0x001362000c1e1900 */
[----:B------:R-:W-:Y:S05]  /*1010*/  BRA `(.L_x_12) ;  /* 0x0000000000087947 */ /* 0x000fea0003800000 */
.L_x_13:
[----:B------:R-:W-:Y:S02]  /*1020*/  ULDC UR4, c[0x0][0x580] ;  /* 0x0001600000047ab9 */ /* 0x000fe40000000800 */
[----:B------:R-:W-:-:S07]  /*1030*/  IMAD.U32 R88, RZ, RZ, UR4 ;  /* 0x00000004ff587e24 */ /* 0x000fce000f8e00ff */
.L_x_12:
[----:B------:R-:W-:Y:S02]  /*1040*/  ULDC.64 UR4, c[0x0][0x5a0] ;  /* 0x0001680000047ab9 */ /* 0x000fe40000000a00 */
[----:B------:R-:W-:-:S04]  /*1050*/  ISETP.NE.U32.AND P0, PT, RZ, UR4, PT ;  /* 0x00000004ff007c0c */ /* 0x000fc8000bf05070 */
[----:B------:R-:W-:-:S13]  /*1060*/  ISETP.NE.AND.EX P0, PT, RZ, UR5, PT, P0 ;  /* 0x00000005ff007c0c */ /* 0x000fda000bf05300 */
[----:B------:R-:W-:Y:S05]  /*1070*/  @!P0 BRA `(.L_x_14) ;  /* 0x00000000001c8947 */ /* 0x000fea0003800000 */
[----:B01----:R-:W0:Y:S02]  /*1080*/  LDC.64 R4, c[0x0][0x5a0] ;  /* 0x00016800ff047b82 */ /* 0x003e240000000a00 */
[----:B0-----:R-:W2:Y:S02]  /*1090*/  LDG.E.64 R4, desc[UR36][R4.64] ;  /* 0x0000002404047981 */ /* 0x001ea4000c1e1b00 */
[----:B--2---:R-:W-:-:S04]  /*10a0*/  ISETP.NE.U32.AND P0, PT, R4, RZ, PT ;  /* 0x000000ff0400720c */ /* 0x004fc80003f05070 */
[----:B------:R-:W-:-:S13]  /*10b0*/  ISETP.NE.AND.EX P0, PT, R5, RZ, PT, P0 ;  /* 0x000000ff0500720c */ /* 0x000fda0003f05300 */
[----:B------:R-:W-:Y:S05]  /*10c0*/  @!P0 BRA `(.L_x_14) ;  /* 0x0000000000088947 */ /* 0x000fea0003800000 */
[----:B------:R0:W5:Y:S01]  /*10d0*/  LD.E R90, desc[UR36][R4.64] ;  /* 0x00000024045a7980 */ /* 0x000162000c101900 */
[----:B------:R-:W-:Y:S05]  /*10e0*/  BRA `(.L_x_15) ;  /* 0x0000000000247947 */ /* 0x000fea0003800000 */
.L_x_14:
[----:B------:R-:W-:Y:S02]  /*10f0*/  ULDC.64 UR4, c[0x0][0x590] ;  /* 0x0001640000047ab9 */ /* 0x000fe40000000a00 */
[----:B------:R-:W-:-:S04]  /*1100*/  ISETP.NE.U32.AND P0, PT, RZ, UR4, PT ;  /* 0x00000004ff007c0c */ /* 0x000fc8000bf05070 */
[----:B------:R-:W-:-:S13]  /*1110*/  ISETP.NE.AND.EX P0, PT, RZ, UR5, PT, P0 ;  /* 0x00000005ff007c0c */ /* 0x000fda000bf05300 */
[----:B------:R-:W-:Y:S05]  /*1120*/  @!P0 BRA `(.L_x_16) ;  /* 0x00000000000c8947 */ /* 0x000fea0003800000 */
[----:B------:R-:W2:Y:S02]  /*1130*/  LDC.64 R90, c[0x0][0x590] ;  /* 0x00016400ff5a7b82 */ /* 0x000ea40000000a00 */
[----:B--2---:R2:W5:Y:S01]  /*1140*/  LDG.E R90, desc[UR36][R90.64] ;  /* 0x000000245a5a7981 */ /* 0x004562000c1e1900 */
[----:B------:R-:W-:Y:S05]  /*1150*/  BRA `(.L_x_15) ;  /* 0x0000000000087947 */ /* 0x000fea0003800000 */
.L_x_16:
[----:B------:R-:W-:Y:S02]  /*1160*/  ULDC UR4, c[0x0][0x584] ;  /* 0x0001610000047ab9 */ /* 0x000fe40000000800 */
[----:B------:R-:W-:-:S07]  /*1170*/  IMAD.U32 R90, RZ, RZ, UR4 ;  /* 0x00000004ff5a7e24 */ /* 0x000fce000f8e00ff */
.L_x_15:
[----:B------:R-:W-:-:S13]  /*1180*/  LOP3.LUT P0, RZ, R0, 0xff, RZ, 0xc0, !PT ;  /* 0x000000ff00ff7812 */ /* 0x000fda000780c0ff */
[----:B------:R-:W-:Y:S05]  /*1190*/  @!P0 EXIT ;  /* 0x000000000000894d */ /* 0x000fea0003800000 */
[----:B------:R-:W-:Y:S01]  /*11a0*/  ULDC UR4, c[0x0][0x28c] ;  /* 0x0000a30000047ab9 */ /* 0x000fe20000000800 */
[----:B------:R-:W-:Y:S01]  /*11b0*/  LOP3.LUT R106, R19, 0x1, RZ, 0xfc, !PT ;  /* 0x00000001136a7812 */ /* 0x000fe200078efcff */
[----:B------:R-:W-:Y:S01]  /*11c0*/  UIADD3 UR4, UR4, 0x3f, URZ ;  /* 0x0000003f04047890 */ /* 0x000fe2000fffe03f */
[----:B------:R-:W-:Y:S01]  /*11d0*/  UMOV UR38, URZ ;  /* 0x0000003f00267c82 */ /* 0x000fe20008000000 */
[----:B------:R-:W-:Y:S02]  /*11e0*/  UMOV UR39, URZ ;  /* 0x0000003f00277c82 */ /* 0x000fe40008000000 */
[----:B------:R-:W-:-:S04]  /*11f0*/  USHF.R.S32.HI UR5, URZ, 0x1f, UR4 ;  /* 0x0000001f3f057899 */ /* 0x000fc80008011404 */
[----:B------:R-:W-:-:S04]  /*1200*/  ULEA.HI UR5, UR5, UR4, URZ, 0x6 ;  /* 0x0000000405057291 */ /* 0x000fc8000f8f303f */
[----:B------:R-:W-:-:S12]  /*1210*/  USHF.R.S32.HI UR40, URZ, 0x6, UR5 ;  /* 0x000000063f287899 */ /* 0x000fd80008011405 */
.L_x_162:
[----:B------:R-:W-:Y:S01]  /*1220*/  LOP3.LUT R0, R18, 0x80, RZ, 0xc0, !PT ;  /* 0x0000008012007812 */ /* 0x000fe200078ec0ff */
[----:B---3--:R-:W3:Y:S01]  /*1230*/  S2UR UR7, SR_CgaCtaId ;  /* 0x00000000000779c3 */ /* 0x008ee20000008800 */
[----:B------:R-:W-:Y:S02]  /*1240*/  UMOV UR6, 0x400 ;  /* 0x0000040000067882 */ /* 0x000fe40000000000 */
[----:B------:R-:W-:-:S06]  /*1250*/  SHF.R.U32.HI R0, RZ, 0x7, R0 ;  /* 0x00000007ff007819 */ /* 0x000fcc0000011600 */
[----:B----4-:R-:W4:Y:S01]  /*1260*/  SHFL.IDX PT, R0, R0, RZ, 0x1f ;  /* 0x00001fff00007589 */ /* 0x010f2200000e0000 */
[----:B---3--:R-:W-:Y:S01]  /*1270*/  ULEA UR6, UR7, UR6, 0x18 ;  /* 0x0000000607067291 */ /* 0x008fe2000f8ec03f */
[----:B----4-:R-:W-:-:S13]  /*1280*/  R2UR UR4, R0 ;  /* 0x00000000000472ca */ /* 0x010fda00000e0000 */
[----:B------:R-:W-:-:S04]  /*1290*/  ULEA.HI UR5, UR4, UR4, URZ, 0x1 ;  /* 0x0000000404057291 */ /* 0x000fc8000f8f083f */
[----:B------:R-:W-:-:S04]  /*12a0*/  ULOP3.LUT UR5, UR5, 0x7fffe, URZ, 0xc0, !UPT ;  /* 0x0007fffe05057892 */ /* 0x000fc8000f8ec03f */
[----:B------:R-:W-:-:S03]  /*12b0*/  UIADD3 UR5, UR4, -UR5, URZ ;  /* 0x8000000504057290 */ /* 0x000fc6000fffe03f */
[----:B------:R-:W-:Y:S01]  /*12c0*/  ULDC UR4, c[0x0][0x28c] ;  /* 0x0000a30000047ab9 */ /* 0x000fe20000000800 */
[----:B------:R-:W-:Y:S01]  /*12d0*/  ULEA UR5, UR5, UR6, 0xd ;  /* 0x0000000605057291 */ /* 0x000fe2000f8e683f */
[----:B------:R-:W-:-:S03]  /*12e0*/  ISETP.LT.AND P0, PT, RZ, UR4, PT ;  /* 0x00000004ff007c0c */ /* 0x000fc6000bf01270 */
[----:B------:R-:W-:-:S04]  /*12f0*/  UIADD3 UR5, UR5, 0x100, URZ ;  /* 0x0000010005057890 */ /* 0x000fc8000fffe03f */
[----:B------:R-:W-:-:S04]  /*1300*/  USHF.R.U32.HI UR5, URZ, 0x4, UR5 ;  /* 0x000000043f057899 */ /* 0x000fc80008011605 */
[----:B------:R-:W-:Y:S02]  /*1310*/  ULOP3.LUT UR41, UR5, 0x3fff, URZ, 0xc0, !UPT ;  /* 0x00003fff05297892 */ /* 0x000fe4000f8ec03f */
[----:B01---5:R-:W-:Y:S10]  /*1320*/  @P0 BRA `(.L_x_17) ;  /* 0x0000000000400947 */ /* 0x023ff40003800000 */
[----:B------:R-:W-:Y:S01]  /*1330*/  MOV R0, 0x0 ;  /* 0x0000000000007802 */ /* 0x000fe20000000f00 */
[----:B------:R-:W-:Y:S01]  /*1340*/  ULDC.64 UR4, c[0x4][0x68] ;  /* 0x01001a0000047ab9 */ /* 0x000fe20000000a00 */
[----:B------:R-:W-:Y:S01]  /*1350*/  ULDC.64 UR6, c[0x4][0x8] ;  /* 0x0100020000067ab9 */ /* 0x000fe20000000a00 */
[----:B01----:R-:W-:Y:S01]  /*1360*/  IMAD.U32 R4, RZ, RZ, UR4 ;  /* 0x00000004ff047e24 */ /* 0x003fe2000f8e00ff */
[----:B------:R0:W1:Y:S01]  /*1370*/  LDC.64 R14, c[0x4][R0] ;  /* 0x01000000000e7b82 */ /* 0x0000620000000a00 */
[----:B------:R-:W-:Y:S01]  /*1380*/  IMAD.U32 R5, RZ, RZ, UR5 ;  /* 0x00000005ff057e24 */ /* 0x000fe2000f8e00ff */
[----:B------:R-:W-:Y:S01]  /*1390*/  ULDC.64 UR4, c[0x4][0x70] ;  /* 0x01001c0000047ab9 */ /* 0x000fe20000000a00 */
[----:B------:R-:W-:Y:S02]  /*13a0*/  IMAD.U32 R10, RZ, RZ, UR6 ;  /* 0x00000006ff0a7e24 */ /* 0x000fe4000f8e00ff */
[----:B------:R-:W-:Y:S02]  /*13b0*/  IMAD.U32 R6, RZ, RZ, UR4 ;  /* 0x00000004ff067e24 */ /* 0x000fe4000f8e00ff */
[----:B------:R-:W-:-:S02]  /*13c0*/  IMAD.U32 R7, RZ, RZ, UR5 ;  /* 0x00000005ff077e24 */ /* 0x000fc4000f8e00ff */
[----:B------:R-:W-:Y:S02]  /*13d0*/  IMAD.U32 R11, RZ, RZ, UR7 ;  /* 0x00000007ff0b7e24 */ /* 0x000fe4000f8e00ff */
[----:B------:R-:W-:Y:S02]  /*13e0*/  IMAD.MOV.U32 R8, RZ, RZ, 0x1e1 ;  /* 0x000001e1ff087424 */ /* 0x000fe400078e00ff */
[----:B------:R-:W-:Y:S02]  /*13f0*/  IMAD.MOV.U32 R12, RZ, RZ, 0x1 ;  /* 0x00000001ff0c7424 */ /* 0x000fe400078e00ff */
[----:B0-----:R-:W-:-:S07]  /*1400*/  IMAD.MOV.U32 R13, RZ, RZ, RZ ;  /* 0x000000ffff0d7224 */ /* 0x001fce00078e00ff */
[----:B------:R-:W-:-:S07]  /*1410*/  LEPC R20, `(.L_x_17) ;  /* 0x000000001014794e */ /* 0x000fce0000000000 */
[----:B-12--5:R-:W-:Y:S05]  /*1420*/  CALL.ABS.NOINC R14 ;  /* 0x000000000e007343 */ /* 0x026fea0003c00000 */
.L_x_17:
[----:B------:R-:W-:-:S13]  /*1430*/  ISETP.NE.AND P0, PT, R106, 0x3, PT ;  /* 0x000000036a00780c */ /* 0x000fda0003f05270 */
[----:B------:R-:W-:Y:S05]  /*1440*/  @!P0 BRA `(.L_x_18) ;  /* 0x0000000000048947 */ /* 0x000fea0003800000 */
[----:B------:R-:W-:Y:S01]  /*1450*/  BPT.TRAP 0x1 ;  /* 0x000000040000795c */ /* 0x000fe20000300000 */
.L_x_18:
[----:B------:R-:W3:Y:S01]  /*1460*/  S2UR UR5, SR_CgaCtaId ;  /* 0x00000000000579c3 */ /* 0x000ee20000008800 */
[----:B------:R-:W-:Y:S01]  /*1470*/  UMOV UR4, 0x400 ;  /* 0x0000040000047882 */ /* 0x000fe20000000000 */
[----:B------:R-:W-:Y:S02]  /*1480*/  IMAD.U32 R0, RZ, RZ, UR38 ;  /* 0x00000026ff007e24 */ /* 0x000fe4000f8e00ff */
[----:B------:R-:W-:-:S03]  /*1490*/  IMAD.U32 R3, RZ, RZ, UR39 ;  /* 0x00000027ff037e24 */ /* 0x000fc6000f8e00ff */
[----:B------:R-:W-:Y:S01]  /*14a0*/  SHF.L.U32 R0, R0, 0x1f, RZ ;  /* 0x0000001f00007819 */ /* 0x000fe200000006ff */
[----:B---3--:R-:W-:-:S06]  /*14b0*/  ULEA UR4, UR5, UR4, 0x18 ;  /* 0x0000000405047291 */ /* 0x008fcc000f8ec03f */
[----:B------:R-:W-:-:S04]  /*14c0*/  IMAD.U32 R6, RZ, RZ, UR4 ;  /* 0x00000004ff067e24 */ /* 0x000fc8000f8e00ff */
[----:B------:R-:W-:-:S04]  /*14d0*/  IMAD R3, R3, 0x8, R6 ;  /* 0x0000000803037824 */ /* 0x000fc800078e0206 */
[----:B------:R3:W4:Y:S01]  /*14e0*/  SYNCS.PHASECHK.TRANS64.TRYWAIT P1, [R3+URZ], R0 ;  /* 0x00000000030075a7 */ /* 0x000722000802017f */
[----:B------:R-:W-:Y:S05]  /*14f0*/  @!P0 BRA `(.L_x_19) ;  /* 0x0000000000048947 */ /* 0x000fea0003800000 */
[----:B------:R-:W-:Y:S01]  /*1500*/  BPT.TRAP 0x1 ;  /* 0x000000040000795c */ /* 0x000fe20000300000 */
.L_x_19:
[----:B----4-:R-:W-:Y:S05]  /*1510*/  @P1 BRA `(.L_x_20) ;  /* 0x0000000000081947 */ /* 0x010fea0003800000 */
[----:B------:R-:W4:Y:S02]  /*1520*/  SYNCS.PHASECHK.TRANS64.TRYWAIT P1, [R3+URZ], R0 ;  /* 0x00000000030075a7 */ /* 0x000f24000802017f */
[----:B----4-:R-:W-:Y:S05]  /*1530*/  @!P1 BRA `(.L_x_21) ;  /* 0x0000007800849947 */ /* 0x010fea0003800000 */
.L_x_20:
[----:B------:R-:W-:-:S04]  /*1540*/  UISETP.LT.AND UP0, UPT, UR40, 0x1, UPT ;  /* 0x000000012800788c */ /* 0x000fc8000bf01270 */
[----:B------:R-:W-:-:S06]  /*1550*/  USEL UR4, UR40, 0x1, UP0 ;  /* 0x0000000128047887 */ /* 0x000fcc0008000000 */
[----:B---34-:R-:W-:Y:S01]  /*1560*/  IMAD.U32 R0, RZ, RZ, UR4 ;  /* 0x00000004ff007e24 */ /* 0x018fe2000f8e00ff */
[----:B------:R-:W-:Y:S05]  /*1570*/  WARPSYNC.ALL ;  /* 0x0000000000007948 */ /* 0x000fea0003800000 */
[----:B------:R-:W-:-:S04]  /*1580*/  IADD3 R0, -R0, UR40, RZ ;  /* 0x0000002800007c10 */ /* 0x000fc8000fffe1ff */
[----:B------:R-:W-:Y:S02]  /*1590*/  ISETP.GE.AND P1, PT, R0, 0x1, PT ;  /* 0x000000010000780c */ /* 0x000fe40003f26270 */
[----:B------:R-:W-:Y:S01]  /*15a0*/  R2UR UR4, R6 ;  /* 0x00000000060472ca */ /* 0x000fe200000e0000 */
[----:B------:R-:W-:Y:S01]  /*15b0*/  WARPGROUP.ARRIVE ;  /* 0x00000000000079c5 */ /* 0x000fe20000000000 */
[----:B------:R-:W-:Y:S01]  /*15c0*/  UMOV UR9, 0x40000040 ;  /* 0x4000004000097882 */ /* 0x000fe20000000000 */
[----:B------:R-:W-:-:S10]  /*15d0*/  UMOV UR11, 0x40000040 ;  /* 0x40000040000b7882 */ /* 0x000fd40000000000 */
[----:B------:R-:W-:-:S04]  /*15e0*/  UIADD3 UR4, UR4, 0x28100, URZ ;  /* 0x0002810004047890 */ /* 0x000fc8000fffe03f */
[----:B------:R-:W-:-:S04]  /*15f0*/  USHF.R.U32.HI UR4, URZ, 0x4, UR4 ;  /* 0x000000043f047899 */ /* 0x000fc80008011604 */
[----:B------:R-:W-:Y:S02]  /*1600*/  ULOP3.LUT UR5, UR4, 0x3fff, URZ, 0xc0, !UPT ;  /* 0x00003fff04057892 */ /* 0x000fe4000f8ec03f */
[----:B------:R-:W-:Y:S02]  /*1610*/  ULOP3.LUT UR4, UR41, 0x10000, URZ, 0xfc, !UPT ;  /* 0x0001000029047892 */ /* 0x000fe4000f8efc3f */
[----:B------:R-:W-:Y:S02]  /*1620*/  ULOP3.LUT UR5, UR5, 0x10000, URZ, 0xfc, !UPT ;  /* 0x0001000005057892 */ /* 0x000fe4000f8efc3f */
[----:B------:R-:W-:Y:S02]  /*1630*/  ULEA UR7, UR39, UR4, 0xb ;  /* 0x0000000427077291 */ /* 0x000fe4000f8e583f */
[----:B------:R-:W-:Y:S02]  /*1640*/  ULEA UR6, UR39, UR5, 0x9 ;  /* 0x0000000527067291 */ /* 0x000fe4000f8e483f */
[----:B------:R-:W-:-:S03]  /*1650*/  UIADD3 UR12, UR7, 0x400, URZ ;  /* 0x00000400070c7890 */ /* 0x000fc6000fffe03f */
[----:B------:R-:W-:Y:S02]  /*1660*/  UMOV UR8, UR7 ;  /* 0x0000000700087c82 */ /* 0x000fe40008000000 */
[----:B------:R-:W-:Y:S02]  /*1670*/  UMOV UR10, UR6 ;  /* 0x00000006000a7c82 */ /* 0x000fe40008000000 */
[----:B------:R-:W-:Y:S01]  /*1680*/  HGMMA.64x64x16.F32.BF16 R56, gdesc[UR8], RZ, !UPT, gsb0 ;  /* 0x00e00000083879f0 */ /* 0x000fe2000c0018ff */
[----:B------:R-:W-:Y:S01]  /*1690*/  UMOV UR8, UR12 ;  /* 0x0000000c00087c82 */ /* 0x000fe20008000000 */
[----:B------:R-:W-:Y:S01]  /*16a0*/  UMOV UR9, 0x40000040 ;  /* 0x4000004000097882 */ /* 0x000fe20000000000 */
[----:B------:R-:W-:Y:S01]  /*16b0*/  UIADD3 UR12, UR7, 0x402, URZ ;  /* 0x00000402070c7890 */ /* 0x000fe2000fffe03f */
[----:B------:R-:W-:Y:S02]  /*16c0*/  WARPGROUP.DEPBAR.LE gsb0, 0x0 ;  /* 0x00008000000079c5 */ /* 0x000fe40000010000 */
[----:B------:R-:W-:-:S06]  /*16d0*/  WARPGROUP.ARRIVE ;  /* 0x00000000000079c5 */ /* 0x000fcc0000000000 */
[----:B------:R-:W-:Y:S01]  /*16e0*/  HGMMA.64x64x16.F32.BF16 R24, gdesc[UR8], RZ, !UPT, gsb0 ;  /* 0x00e00000081879f0 */ /* 0x000fe2000c0018ff */
[----:B------:R-:W-:Y:S02]  /*16f0*/  UIADD3 UR8, UR7, 0x2, URZ ;  /* 0x0000000207087890 */ /* 0x000fe4000fffe03f */
[----:B------:R-:W-:Y:S01]  /*1700*/  UIADD3 UR10, UR6, 0x2, URZ ;  /* 0x00000002060a7890 */ /* 0x000fe2000fffe03f */
[----:B------:R-:W-:Y:S01]  /*1710*/  UMOV UR9, 0x40000040 ;  /* 0x4000004000097882 */ /* 0x000fe20000000000 */
[----:B------:R-:W-:Y:S01]  /*1720*/  UMOV UR11, 0x40000040 ;  /* 0x40000040000b7882 */ /* 0x000fe20000000000 */
[----:B------:R-:W-:Y:S02]  /*1730*/  WARPGROUP.DEPBAR.LE gsb0, 0x0 ;  /* 0x00008000000079c5 */ /* 0x000fe40000010000 */
[----:B------:R-:W-:-:S06]  /*1740*/  WARPGROUP.ARRIVE ;  /* 0x00000000000079c5 */ /* 0x000fcc0000000000 */
[----:B------:R-:W-:Y:S01]  /*1750*/  HGMMA.64x64x16.F32.BF16 R56, gdesc[UR8], R56, gsb0 ;  /* 0x00e00000083879f0 */ /* 0x000fe20008001838 */
[----:B------:R-:W-:Y:S01]  /*1760*/  UMOV UR8, UR12 ;  /* 0x0000000c00087c82 */ /* 0x000fe20008000000 */
[----:B------:R-:W-:Y:S01]  /*1770*/  UMOV UR9, 0x40000040 ;  /* 0x4000004000097882 */ /* 0x000fe20000000000 */
[----:B------:R-:W-:Y:S01]  /*1780*/  UIADD3 UR12, UR7, 0x404, URZ ;  /* 0x00000404070c7890 */ /* 0x000fe2000fffe03f */
[----:B------:R-:W-:Y:S02]  /*1790*/  WARPGROUP.DEPBAR.LE gsb0, 0x0 ;  /* 0x00008000000079c5 */ /* 0x000fe40000010000 */
[----:B------:R-:W-:-:S06]  /*17a0*/  WARPGROUP.ARRIVE ;  /* 0x00000000000079c5 */ /* 0x000fcc0000000000 */
[----:B------:R-:W-:Y:S01]  /*17b0*/  HGMMA.64x64x16.F32.BF16 R24, gdesc[UR8], R24, gsb0 ;  /* 0x00e00000081879f0 */ /* 0x000fe20008001818 */
        /* <DEDUP_REMOVED lines=9> */
[----:B------:R-:W-:Y:S02]  /*1850*/  WARPGROUP.DEPBAR.LE gsb0, 0x0 ;  /* 0x00008000000079c5 */ /* 0x000fe40000010000 */
[----:B------:R-:W-:-:S06]  /*1860*/  WARPGROUP.ARRIVE ;  /* 0x00000000000079c5 */ /* 0x000fcc0000000000 */
[----:B------:R-:W-:Y:S01]  /*1870*/  HGMMA.64x64x16.F32.BF16 R24, gdesc[UR8], R24, gsb0 ;  /* 0x00e00000081879f0 */ /* 0x000fe20008001818 */
[----:B------:R-:W-:Y:S02]  /*1880*/  UIADD3 UR8, UR7, 0x6, URZ ;  /* 0x0000000607087890 */ /* 0x000fe4000fffe03f */
[----:B------:R-:W-:Y:S01]  /*1890*/  UIADD3 UR10, UR6, 0x6, URZ ;  /* 0x00000006060a7890 */ /* 0x000fe2000fffe03f */
[----:B------:R-:W-:Y:S01]  /*18a0*/  UMOV UR9, 0x40000040 ;  /* 0x4000004000097882 */ /* 0x000fe20000000000 */
[----:B------:R-:W-:Y:S01]  /*18b0*/  UMOV UR11, 0x40000040 ;  /* 0x40000040000b7882 */ /* 0x000fe20000000000 */
[----:B------:R-:W-:Y:S01]  /*18c0*/  UIADD3 UR7, UR7, 0x406, URZ ;  /* 0x0000040607077890 */ /* 0x000fe2000fffe03f */
[----:B------:R-:W-:Y:S02]  /*18d0*/  WARPGROUP.DEPBAR.LE gsb0, 0x0 ;  /* 0x00008000000079c5 */ /* 0x000fe40000010000 */
[----:B------:R-:W-:-:S06]  /*18e0*/  WARPGROUP.ARRIVE ;  /* 0x00000000000079c5 */ /* 0x000fcc0000000000 */
[----:B------:R-:W-:Y:S01]  /*18f0*/  HGMMA.64x64x16.F32.BF16 R56, gdesc[UR8], R56, gsb0 ;  /* 0x00e00000083879f0 */ /* 0x000fe20008001838 */
[----:B------:R-:W-:Y:S01]  /*1900*/  UMOV UR8, UR7 ;  /* 0x0000000700087c82 */ /* 0x000fe20008000000 */
[----:B------:R-:W-:Y:S01]  /*1910*/  UMOV UR9, 0x40000040 ;  /* 0x4000004000097882 */ /* 0x000fe20000000000 */
[----:B------:R-:W-:Y:S02]  /*1920*/  WARPGROUP.DEPBAR.LE gsb0, 0x0 ;  /* 0x00008000000079c5 */ /* 0x000fe40000010000 */
[----:B------:R-:W-:-:S06]  /*1930*/  WARPGROUP.ARRIVE ;  /* 0x00000000000079c5 */ /* 0x000fcc0000000000 */
[----:B------:R-:W-:Y:S03]  /*1940*/  HGMMA.64x64x16.F32.BF16 R24, gdesc[UR8], R24, gsb0 ;  /* 0x00e00000081879f0 */ /* 0x000fe60008001818 */
[----:B------:R-:W-:Y:S02]  /*1950*/  WARPGROUP.DEPBAR.LE gsb0, 0x0 ;  /* 0x00008000000079c5 */ /* 0x000fe40000010000 */
[----:B------:R-:W-:Y:S05]  /*1960*/  @!P1 BRA `(.L_x_22) ;  /* 0x0000000400849947 */ /* 0x000fea0003800000 */
[----:B------:R-:W-:Y:S02]  /*1970*/  UIADD3 UR6, UR39, 0x1, URZ ;  /* 0x0000000127067890 */ /* 0x000fe4000fffe03f */
[----:B------:R-:W-:Y:S02]  /*1980*/  IMAD.U32 R3, RZ, RZ, UR39 ;  /* 0x00000027ff037e24 */ /* 0x000fe4000f8e00ff */
[----:B------:R-:W-:-:S04]  /*1990*/  UISETP.NE.AND UP0, UPT, UR6, 0x5, UPT ;  /* 0x000000050600788c */ /* 0x000fc8000bf05270 */
[----:B------:R-:W-:Y:S02]  /*19a0*/  USEL UR7, URZ, 0x1, UP0 ;  /* 0x000000013f077887 */ /* 0x000fe40008000000 */
[----:B------:R-:W-:Y:S02]  /*19b0*/  USEL UR6, UR6, URZ, UP0 ;  /* 0x0000003f06067287 */ /* 0x000fe40008000000 */
[----:B------:R-:W-:-:S06]  /*19c0*/  ULOP3.LUT UR7, UR38, UR7, URZ, 0x3c, !UPT ;  /* 0x0000000726077292 */ /* 0x000fcc000f8e3c3f */
[----:B------:R-:W-:-:S07]  /*19d0*/  IMAD.U32 R7, RZ, RZ, UR7 ;  /* 0x00000007ff077e24 */ /* 0x000fce000f8e00ff */
.L_x_29:
[----:B------:R-:W-:Y:S05]  /*19e0*/  @!P0 BRA `(.L_x_23) ;  /* 0x0000000000048947 */ /* 0x000fea0003800000 */
[----:B------:R-:W-:Y:S01]  /*19f0*/  BPT.TRAP 0x1 ;  /* 0x000000040000795c */ /* 0x000fe20000300000 */
.L_x_23:
[----:B------:R-:W3:Y:S01]  /*1a00*/  S2UR UR8, SR_CgaCtaId ;  /* 0x00000000000879c3 */ /* 0x000ee20000008800 */
[----:B------:R-:W-:Y:S01]  /*1a10*/  UMOV UR7, 0x400 ;  /* 0x0000040000077882 */ /* 0x000fe20000000000 */
[----:B01----:R-:W-:Y:S01]  /*1a20*/  IMAD.U32 R5, RZ, RZ, UR6 ;  /* 0x00000006ff057e24 */ /* 0x003fe2000f8e00ff */
[----:B------:R-:W-:Y:S01]  /*1a30*/  SHF.L.U32 R4, R7, 0x1f, RZ ;  /* 0x0000001f07047819 */ /* 0x000fe200000006ff */
[----:B---3--:R-:W-:-:S06]  /*1a40*/  ULEA UR7, UR8, UR7, 0x18 ;  /* 0x0000000708077291 */ /* 0x008fcc000f8ec03f */
[----:B------:R-:W-:-:S04]  /*1a50*/  IMAD.U32 R6, RZ, RZ, UR7 ;  /* 0x00000007ff067e24 */ /* 0x000fc8000f8e00ff */
[----:B------:R-:W-:-:S04]  /*1a60*/  IMAD R5, R5, 0x8, R6 ;  /* 0x0000000805057824 */ /* 0x000fc800078e0206 */
[----:B------:R0:W1:Y:S01]  /*1a70*/  SYNCS.PHASECHK.TRANS64.TRYWAIT P1, [R5+URZ], R4 ;  /* 0x00000004050075a7 */ /* 0x000062000802017f */
[----:B------:R-:W-:Y:S05]  /*1a80*/  @!P0 BRA `(.L_x_24) ;  /* 0x0000000000048947 */ /* 0x000fea0003800000 */
[----:B------:R-:W-:Y:S01]  /*1a90*/  BPT.TRAP 0x1 ;  /* 0x000000040000795c */ /* 0x000fe20000300000 */
.L_x_24:
[----:B-1----:R-:W-:Y:S05]  /*1aa0*/  @P1 BRA `(.L_x_25) ;  /* 0x0000000000081947 */ /* 0x002fea0003800000 */
[----:B------:R-:W1:Y:S02]  /*1ab0*/  SYNCS.PHASECHK.TRANS64.TRYWAIT P1, [R5+URZ], R4 ;  /* 0x00000004050075a7 */ /* 0x000e64000802017f */
[----:B-1----:R-:W-:Y:S05]  /*1ac0*/  @!P1 BRA `(.L_x_26) ;  /* 0x0000007400349947 */ /* 0x002fea0003800000 */
.L_x_25:
[----:B------:R-:W-:Y:S01]  /*1ad0*/  ULEA UR7, UR6, UR5, 0x9 ;  /* 0x0000000506077291 */ /* 0x000fe2000f8e483f */
[----:B------:R-:W-:Y:S01]  /*1ae0*/  WARPGROUP.ARRIVE ;  /* 0x00000000000079c5 */ /* 0x000fe20000000000 */
[----:B------:R-:W-:Y:S01]  /*1af0*/  ULEA UR12, UR6, UR4, 0xb ;  /* 0x00000004060c7291 */ /* 0x000fe2000f8e583f */
[----:B------:R-:W-:Y:S01]  /*1b00*/  UMOV UR11, 0x40000040 ;  /* 0x40000040000b7882 */ /* 0x000fe20000000000 */
[----:B------:R-:W-:Y:S02]  /*1b10*/  UMOV UR9, 0x40000040 ;  /* 0x4000004000097882 */ /* 0x000fe40000000000 */
[----:B------:R-:W-:Y:S01]  /*1b20*/  UIADD3 UR13, UR12, 0x400, URZ ;  /* 0x000004000c0d7890 */ /* 0x000fe2000fffe03f */
[----:B------:R-:W-:Y:S02]  /*1b30*/  UMOV UR10, UR7 ;  /* 0x00000007000a7c82 */ /* 0x000fe40008000000 */
[----:B------:R-:W-:Y:S02]  /*1b40*/  UMOV UR8, UR12 ;  /* 0x0000000c00087c82 */ /* 0x000fe40008000000 */
[----:B------:R-:W-:Y:S01]  /*1b50*/  HGMMA.64x64x16.F32.BF16 R56, gdesc[UR8], R56, gsb0 ;  /* 0x00e00000083879f0 */ /* 0x000fe20008001838 */
[----:B------:R-:W-:Y:S01]  /*1b60*/  UMOV UR9, 0x40000040 ;  /* 0x4000004000097882 */ /* 0x000fe20000000000 */
[----:B------:R-:W-:Y:S01]  /*1b70*/  UMOV UR8, UR13 ;  /* 0x0000000d00087c82 */ /* 0x000fe20008000000 */
[----:B------:R-:W-:Y:S01]  /*1b80*/  UIADD3 UR13, UR12, 0x402, URZ ;  /* 0x000004020c0d7890 */ /* 0x000fe2000fffe03f */
[----:B------:R-:W-:-:S02]  /*1b90*/  WARPGROUP.DEPBAR.LE gsb0, 0x0 ;  /* 0x00008000000079c5 */ /* 0x000fc40000010000 */
        /* <DEDUP_REMOVED lines=42> */
[----:B------:R-:W-:Y:S01]  /*1e40*/  BPT.TRAP 0x1 ;  /* 0x000000040000795c */ /* 0x000fe20000300000 */
.L_x_27:
[----:B------:R-:W-:-:S13]  /*1e50*/  ISETP.NE.AND P1, PT, R23, RZ, PT ;  /* 0x000000ff1700720c */ /* 0x000fda0003f25270 */
[----:B01----:R-:W-:-:S04]  /*1e60*/  @P1 IMAD R4, R3, 0x8, R6 ;  /* 0x0000000803041824 */ /* 0x003fc800078e0206 */
[----:B------:R-:W-:-:S05]  /*1e70*/  @P1 VIADD R5, R4, 0x28 ;  /* 0x0000002804051836 */ /* 0x000fca0000000000 */
[----:B------:R-:W-:-:S04]  /*1e80*/  @P1 PRMT R5, R22, 0x654, R5 ;  /* 0x0000065416051816 */ /* 0x000fc80000000005 */
[----:B------:R0:W-:Y:S01]  /*1e90*/  @P1 SYNCS.ARRIVE.TRANS64.RED.A1T0 RZ, [R5+URZ], RZ ;  /* 0x000000ff05ff19a7 */ /* 0x0001e2000810043f */
[----:B------:R-:W-:-:S13]  /*1ea0*/  ISETP.GT.U32.AND P1, PT, R19, 0x1, PT ;  /* 0x000000011300780c */ /* 0x000fda0003f24070 */
[----:B0-----:R-:W-:Y:S05]  /*1eb0*/  @P1 BRA `(.L_x_28) ;  /* 0x0000000000041947 */ /* 0x001fea0003800000 */
[----:B------:R-:W-:Y:S01]  /*1ec0*/  BPT.TRAP 0x1 ;  /* 0x000000040000795c */ /* 0x000fe20000300000 */
.L_x_28:
[----:B------:R-:W-:Y:S01]  /*1ed0*/  UIADD3 UR6, UR6, 0x1, URZ ;  /* 0x0000000106067890 */ /* 0x000fe2000fffe03f */
[C---:B------:R-:W-:Y:S01]  /*1ee0*/  ISETP.GT.AND P2, PT, R0.reuse, 0x1, PT ;  /* 0x000000010000780c */ /* 0x040fe20003f44270 */
[----:B------:R-:W-:Y:S02]  /*1ef0*/  VIADD R3, R3, 0x1 ;  /* 0x0000000103037836 */ /* 0x000fe40000000000 */
[----:B------:R-:W-:Y:S01]  /*1f00*/  UISETP.NE.AND UP0, UPT, UR6, 0x5, UPT ;  /* 0x000000050600788c */ /* 0x000fe2000bf05270 */
[----:B------:R-:W-:Y:S02]  /*1f10*/  VIADD R0, R0, 0xffffffff ;  /* 0xffffffff00007836 */ /* 0x000fe40000000000 */
[C---:B------:R-:W-:Y:S01]  /*1f20*/  ISETP.NE.AND P1, PT, R3.reuse, 0x5, PT ;  /* 0x000000050300780c */ /* 0x040fe20003f25270 */
[----:B------:R-:W-:Y:S02]  /*1f30*/  USEL UR7, URZ, 0x1, UP0 ;  /* 0x000000013f077887 */ /* 0x000fe40008000000 */
[----:B------:R-:W-:Y:S01]  /*1f40*/  USEL UR6, UR6, URZ, UP0 ;  /* 0x0000003f06067287 */ /* 0x000fe20008000000 */
[----:B------:R-:W-:-:S03]  /*1f50*/  SEL R3, R3, RZ, P1 ;  /* 0x000000ff03037207 */ /* 0x000fc60000800000 */
[----:B------:R-:W-:Y:S01]  /*1f60*/  LOP3.LUT R7, R7, UR7, RZ, 0x3c, !PT ;  /* 0x0000000707077c12 */ /* 0x000fe2000f8e3cff */
[----:B------:R-:W-:Y:S07]  /*1f70*/  @P2 BRA `(.L_x_29) ;  /* 0xfffffff800982947 */ /* 0x000fee000383ffff */
.L_x_22:
[----:B------:R-:W3:Y:S02]  /*1f80*/  LDC R0, c[0x0][0x28c] ;  /* 0x0000a300ff007b82 */ /* 0x000ee40000000800 */
[----:B---3--:R-:W-:-:S13]  /*1f90*/  ISETP.GE.AND P1, PT, R0, 0x1, PT ;  /* 0x000000010000780c */ /* 0x008fda0003f26270 */
[----:B------:R-:W-:Y:S05]  /*1fa0*/  @!P1 BRA `(.L_x_30) ;  /* 0x0000000000509947 */ /* 0x000fea0003800000 */
[----:B------:R-:W-:Y:S05]  /*1fb0*/  @!P0 BRA `(.L_x_31) ;  /* 0x0000000000048947 */ /* 0x000fea0003800000 */
[----:B------:R-:W-:Y:S01]  /*1fc0*/  BPT.TRAP 0x1 ;  /* 0x000000040000795c */ /* 0x000fe20000300000 */
.L_x_31:
[----:B------:R-:W-:Y:S01]  /*1fd0*/  ISETP.NE.AND P0, PT, R23, RZ, PT ;  /* 0x000000ff1700720c */ /* 0x000fe20003f05270 */
[----:B------:R-:W-:Y:S01]  /*1fe0*/  BSSY B0, `(.L_x_32) ;  /* 0x000000e000007945 */ /* 0x000fe20003800000 */
[----:B------:R-:W-:-:S11]  /*1ff0*/  ISETP.GT.U32.AND P1, PT, R19, 0x1, PT ;  /* 0x000000011300780c */ /* 0x000fd60003f24070 */
[----:B------:R-:W-:Y:S05]  /*2000*/  @!P0 BRA `(.L_x_33) ;  /* 0x00000000002c8947 */ /* 0x000fea0003800000 */
[----:B------:R-:W-:-:S04]  /*2010*/  UISETP.LT.AND UP0, UPT, UR40, 0x1, UPT ;  /* 0x000000012800788c */ /* 0x000fc8000bf01270 */
[----:B------:R-:W-:-:S04]  /*2020*/  USEL UR6, UR40, 0x1, UP0 ;  /* 0x0000000128067887 */ /* 0x000fc80008000000 */
[----:B------:R-:W-:-:S04]  /*2030*/  UIADD3 UR6, UR39, UR40, -UR6 ;  /* 0x0000002827067290 */ /* 0x000fc8000fffe806 */
[----:B------:R-:W-:-:S04]  /*2040*/  UIMAD.WIDE.U32 UR4, UR6, -0x33333333, URZ ;  /* 0xcccccccd060478a5 */ /* 0x000fc8000f8e003f */
[----:B------:R-:W-:-:S04]  /*2050*/  USHF.R.U32.HI UR4, URZ, 0x2, UR5 ;  /* 0x000000023f047899 */ /* 0x000fc80008011605 */
[----:B------:R-:W-:-:S06]  /*2060*/  UIMAD UR6, UR4, -0x5, UR6 ;  /* 0xfffffffb040678a4 */ /* 0x000fcc000f8e0206 */
[----:B------:R-:W-:-:S04]  /*2070*/  IMAD.U32 R3, RZ, RZ, UR6 ;  /* 0x00000006ff037e24 */ /* 0x000fc8000f8e00ff */
[----:B------:R-:W-:-:S04]  /*2080*/  IMAD R0, R3, 0x8, R6 ;  /* 0x0000000803007824 */ /* 0x000fc800078e0206 */
[----:B------:R-:W-:-:S05]  /*2090*/  VIADD R3, R0, 0x28 ;  /* 0x0000002800037836 */ /* 0x000fca0000000000 */
[----:B------:R-:W-:-:S04]  /*20a0*/  PRMT R3, R22, 0x654, R3 ;  /* 0x0000065416037816 */ /* 0x000fc80000000003 */
[----:B------:R3:W-:Y:S03]  /*20b0*/  SYNCS.ARRIVE.TRANS64.RED.A1T0 RZ, [R3+URZ], RZ ;  /* 0x000000ff03ff79a7 */ /* 0x0007e6000810043f */
.L_x_33:
[----:B------:R-:W-:Y:S05]  /*20c0*/  BSYNC B0 ;  /* 0x0000000000007941 */ /* 0x000fea0003800000 */
.L_x_32:
[----:B------:R-:W-:Y:S05]  /*20d0*/  @P1 BRA `(.L_x_30) ;  /* 0x0000000000041947 */ /* 0x000fea0003800000 */
[----:B------:R-:W-:Y:S01]  /*20e0*/  BPT.TRAP 0x1 ;  /* 0x000000040000795c */ /* 0x000fe20000300000 */
.L_x_30:
[----:B------:R-:W4:Y:S01]  /*20f0*/  LDC R6, c[0x0][0x288] ;  /* 0x0000a200ff067b82 */ /* 0x000f220000000800 */
[--C-:B------:R-:W-:Y:S01]  /*2100*/  SHF.R.U32.HI R0, RZ, 0x2, R18.reuse ;  /* 0x00000002ff007819 */ /* 0x100fe20000011612 */
[----:B------:R-:W-:Y:S01]  /*2110*/  IMAD.SHL.U32 R11, R92, 0x40, RZ ;  /* 0x000000405c0b7824 */ /* 0x000fe200078e00ff */
[----:B01----:R-:W-:Y:S01]  /*2120*/  SHF.R.U32.HI R5, RZ, 0x7, R18 ;  /* 0x00000007ff057819 */ /* 0x003fe20000011612 */
[----:B------:R-:W-:Y:S01]  /*2130*/  UIADD3 UR39, UR40, UR39, URZ ;  /* 0x0000002728277290 */ /* 0x000fe2000fffe03f */
[----:B---3--:R-:W-:Y:S01]  /*2140*/  LOP3.LUT R3, R0, 0x7, RZ, 0xc0, !PT ;  /* 0x0000000700037812 */ /* 0x008fe200078ec0ff */
[----:B------:R-:W-:Y:S01]  /*2150*/  ULDC UR7, c[0x0][0x284] ;  /* 0x0000a10000077ab9 */ /* 0x000fe20000000800 */
[----:B------:R-:W-:Y:S01]  /*2160*/  LOP3.LUT R0, R5, 0x1, RZ, 0xc0, !PT ;  /* 0x0000000105007812 */ /* 0x000fe200078ec0ff */
[----:B------:R-:W-:Y:S01]  /*2170*/  UISETP.GT.U32.AND UP0, UPT, UR39, 0x4, UPT ;  /* 0x000000042700788c */ /* 0x000fe2000bf04070 */
[C---:B------:R-:W-:Y:S01]  /*2180*/  LOP3.LUT R5, R18.reuse, 0x3, RZ, 0xc0, !PT ;  /* 0x0000000312057812 */ /* 0x040fe200078ec0ff */
[----:B------:R-:W-:Y:S01]  /*2190*/  UISETP.GE.U32.AND UP1, UPT, UR40, 0x5, UPT ;  /* 0x000000052800788c */ /* 0x000fe2000bf26070 */
[----:B------:R-:W-:Y:S01]  /*21a0*/  LOP3.LUT R4, R18, 0x60, RZ, 0xc0, !PT ;  /* 0x0000006012047812 */ /* 0x000fe200078ec0ff */
[----:B------:R-:W-:Y:S01]  /*21b0*/  IMAD.SHL.U32 R8, R0, 0x40, RZ ;  /* 0x0000004000087824 */ /* 0x000fe200078e00ff */
[----:B------:R-:W-:Y:S01]  /*21c0*/  UISETP.LT.U32.AND UP0, UPT, UR40, 0x5, UP0 ;  /* 0x000000052800788c */ /* 0x000fe20008701070 */
[----:B------:R-:W-:Y:S01]  /*21d0*/  SHF.R.S32.HI R21, RZ, 0x1f, R89 ;  /* 0x0000001fff157819 */ /* 0x000fe20000011459 */
[----:B------:R-:W-:Y:S01]  /*21e0*/  ULDC.64 UR8, c[0x0][0x5d0] ;  /* 0x0001740000087ab9 */ /* 0x000fe20000000a00 */
[----:B------:R-:W-:Y:S01]  /*21f0*/  SHF.R.U32.HI R4, RZ, 0x1, R4 ;  /* 0x00000001ff047819 */ /* 0x000fe20000011604 */
[----:B------:R-:W-:-:S02]  /*2200*/  UIMAD.WIDE.U32 UR4, UR39, -0x33333333, URZ ;  /* 0xcccccccd270478a5 */ /* 0x000fc4000f8e003f */
[----:B------:R-:W-:Y:S01]  /*2210*/  USEL UR6, URZ, 0x1, !UP0 ;  /* 0x000000013f067887 */ /* 0x000fe2000c000000 */
[--C-:B------:R-:W-:Y:S01]  /*2220*/  IADD3 R7, RZ, -R4, -R3.reuse ;  /* 0x80000004ff077210 */ /* 0x100fe20007ffe803 */
[----:B------:R-:W-:Y:S01]  /*2230*/  USHF.R.U32.HI UR4, URZ, 0x2, UR5 ;  /* 0x000000023f047899 */ /* 0x000fe20008011605 */
[----:B------:R-:W-:Y:S01]  /*2240*/  LOP3.LUT R3, R8, 0x40, R3, 0xe2, !PT ;  /* 0x0000004008037812 */ /* 0x000fe200078ee203 */
[----:B------:R-:W-:Y:S01]  /*2250*/  IMAD R8, R21, UR8, RZ ;  /* 0x0000000815087c24 */ /* 0x000fe2000f8e02ff */
[----:B----4-:R-:W-:Y:S01]  /*2260*/  ISETP.GE.AND P0, PT, R11, R6, PT ;  /* 0x000000060b00720c */ /* 0x010fe20003f06270 */
[----:B------:R-:W-:Y:S01]  /*2270*/  IMAD R10, R5, -0x2, R6 ;  /* 0xfffffffe050a7824 */ /* 0x000fe200078e0206 */
[----:B------:R-:W-:Y:S01]  /*2280*/  ULOP3.LUT UR38, UR38, UR6, URZ, 0x3c, !UPT ;  /* 0x0000000626267292 */ /* 0x000fe2000f8e3c3f */
[----:B------:R-:W-:Y:S01]  /*2290*/  IMAD.SHL.U32 R5, R96, 0x100, RZ ;  /* 0x0000010060057824 */ /* 0x000fe200078e00ff */
[----:B------:R-:W-:Y:S01]  /*22a0*/  UIMAD UR39, UR4, -0x5, UR39 ;  /* 0xfffffffb042778a4 */ /* 0x000fe2000f8e0227 */
[----:B------:R-:W-:Y:S01]  /*22b0*/  IMAD.SHL.U32 R6, R18, 0x2, RZ ;  /* 0x0000000212067824 */ /* 0x000fe200078e00ff */
[----:B------:R-:W-:Y:S01]  /*22c0*/  @UP1 ULOP3.LUT UR38, UR38, 0x1, UR4, 0x78, !UPT ;  /* 0x0000000126261892 */ /* 0x000fe2000f8e7804 */
[----:B------:R-:W-:Y:S01]  /*22d0*/  IMAD R0, R0, -0x40, R7 ;  /* 0xffffffc000007824 */ /* 0x000fe200078e0207 */
[----:B------:R-:W-:Y:S01]  /*22e0*/  ISETP.GE.OR P0, PT, R5, UR7, P0 ;  /* 0x0000000705007c0c */ /* 0x000fe20008706670 */
[----:B------:R-:W-:Y:S01]  /*22f0*/  IMAD.WIDE R96, R96, 0x100, RZ ;  /* 0x0000010060607825 */ /* 0x000fe200078e02ff */
[----:B------:R-:W-:-:S03]  /*2300*/  LOP3.LUT R6, R11, 0x6, R6, 0xf8, !PT ;  /* 0x000000060b067812 */ /* 0x000fc600078ef806 */
[----:B------:R-:W-:Y:S01]  /*2310*/  IMAD R13, R89, UR9, R8 ;  /* 0x00000009590d7c24 */ /* 0x000fe2000f8e0208 */
[----:B------:R-:W-:Y:S02]  /*2320*/  SHF.R.S32.HI R7, RZ, 0x1f, R6 ;  /* 0x0000001fff077819 */ /* 0x000fe40000011406 */
[----:B------:R-:W-:Y:S01]  /*2330*/  LOP3.LUT R113, R96, R3, R4, 0xfe, !PT ;  /* 0x0000000360717212 */ /* 0x000fe200078efe04 */
[----:B------:R-:W-:Y:S01]  /*2340*/  IMAD.IADD R4, R10, 0x1, -R11 ;  /* 0x000000010a047824 */ /* 0x000fe200078e0a0b */
[----:B------:R-:W-:Y:S01]  /*2350*/  IADD3 R3, -R5, UR7, R0 ;  /* 0x0000000705037c10 */ /* 0x000fe2000fffe100 */
[----:B------:R-:W-:-:S04]  /*2360*/  IMAD.WIDE.U32 R8, R89, UR8, R6 ;  /* 0x0000000859087c25 */ /* 0x000fc8000f8e0006 */
[----:B------:R-:W-:Y:S02]  /*2370*/  IMAD.IADD R9, R9, 0x1, R13 ;  /* 0x0000000109097824 */ /* 0x000fe400078e020d */
[----:B------:R-:W-:Y:S01]  /*2380*/  IMAD.MOV.U32 R0, RZ, RZ, -0x1 ;  /* 0xffffffffff007424 */ /* 0x000fe200078e00ff */
[----:B------:R-:W-:Y:S06]  /*2390*/  @P0 BRA `(.L_x_34) ;  /* 0x0000004c00780947 */ /* 0x000fec0003800000 */
[----:B------:R-:W0:Y:S01]  /*23a0*/  LDC.64 R12, c[0x0][0x5c8] ;  /* 0x00017200ff0c7b82 */ /* 0x000e220000000a00 */
[----:B-----5:R-:W-:Y:S01]  /*23b0*/  FSETP.NEU.AND P1, PT, R90, RZ, PT ;  /* 0x000000ff5a00720b */ /* 0x020fe20003f2d000 */
[----:B------:R-:W-:Y:S01]  /*23c0*/  BSSY B0, `(.L_x_34) ;  /* 0x00004db000007945 */ /* 0x000fe20003800000 */
[----:B------:R-:W-:-:S04]  /*23d0*/  ISETP.GT.AND P6, PT, R4, RZ, PT ;  /* 0x000000ff0400720c */ /* 0x000fc80003fc4270 */
[----:B------:R-:W-:Y:S01]  /*23e0*/  ISETP.GT.AND P0, PT, R3, RZ, P6 ;  /* 0x000000ff0300720c */ /* 0x000fe20003704270 */
[-C--:B0-----:R-:W-:Y:S02]  /*23f0*/  IMAD R10, R97, R12.reuse, RZ ;  /* 0x0000000c610a7224 */ /* 0x081fe400078e02ff */
[----:B------:R-:W-:-:S04]  /*2400*/  IMAD.WIDE.U32 R104, R113, R12, R8 ;  /* 0x0000000c71687225 */ /* 0x000fc800078e0008 */
[----:B------:R-:W-:-:S04]  /*2410*/  IMAD R5, R113, R13, R10 ;  /* 0x0000000d71057224 */ /* 0x000fc800078e020a */
[----:B------:R-:W-:Y:S01]  /*2420*/  IMAD.IADD R95, R105, 0x1, R5 ;  /* 0x00000001695f7824 */ /* 0x000fe200078e0205 */
[----:B------:R-:W-:Y:S06]  /*2430*/  @!P1 BRA `(.L_x_35) ;  /* 0x0000003400749947 */ /* 0x000fec0003800000 */
[----:B------:R-:W0:Y:S01]  /*2440*/  LDC.64 R14, c[0x0][0x5b8] ;  /* 0x00016e00ff0e7b82 */ /* 0x000e220000000a00 */
[----:B------:R-:W-:-:S07]  /*2450*/  ULDC.64 UR4, c[0x0][0x5c0] ;  /* 0x0001700000047ab9 */ /* 0x000fce0000000a00 */
[----:B------:R-:W1:Y:S08]  /*2460*/  LDC.64 R98, c[0x0][0x5b0] ;  /* 0x00016c00ff627b82 */ /* 0x000e700000000a00 */
[----:B------:R-:W3:Y:S01]  /*2470*/  LDC.64 R10, c[0x0][0x5a8] ;  /* 0x00016a00ff0a7b82 */ /* 0x000ee20000000a00 */
[-C--:B0-----:R-:W-:Y:S02]  /*2480*/  IMAD R8, R21, R14.reuse, RZ ;  /* 0x0000000e15087224 */ /* 0x081fe400078e02ff */
[----:B------:R-:W-:-:S04]  /*2490*/  IMAD.WIDE.U32 R20, R89, R14, R6 ;  /* 0x0000000e59147225 */ /* 0x000fc800078e0006 */
[----:B--2---:R-:W-:Y:S02]  /*24a0*/  IMAD R91, R89, R15, R8 ;  /* 0x0000000f595b7224 */ /* 0x004fe400078e0208 */
[-C--:B-1----:R-:W-:Y:S02]  /*24b0*/  IMAD R8, R97, R98.reuse, RZ ;  /* 0x0000006261087224 */ /* 0x082fe400078e02ff */
[----:B------:R-:W-:Y:S02]  /*24c0*/  IMAD.IADD R93, R21, 0x1, R91 ;  /* 0x00000001155d7824 */ /* 0x000fe400078e025b */
[----:B------:R-:W-:Y:S02]  /*24d0*/  IMAD.MOV.U32 R92, RZ, RZ, R20 ;  /* 0x000000ffff5c7224 */ /* 0x000fe400078e0014 */
[C---:B------:R-:W-:Y:S02]  /*24e0*/  IMAD R109, R113.reuse, R99, R8 ;  /* 0x00000063716d7224 */ /* 0x040fe400078e0208 */
[----:B------:R-:W-:-:S04]  /*24f0*/  IMAD.WIDE.U32 R8, R113, R98, R92 ;  /* 0x0000006271087225 */ /* 0x000fc800078e005c */
[----:B------:R-:W-:Y:S01]  /*2500*/  IMAD.IADD R5, R9, 0x1, R109 ;  /* 0x0000000109057824 */ /* 0x000fe200078e026d */
[----:B---3--:R-:W-:-:S04]  /*2510*/  LEA R100, P1, R8, R10, 0x1 ;  /* 0x0000000a08647211 */ /* 0x008fc800078208ff */
[----:B------:R-:W-:-:S05]  /*2520*/  LEA.HI.X R101, R8, R11, R5, 0x1, P1 ;  /* 0x0000000b08657211 */ /* 0x000fca00008f0c05 */
[----:B------:R-:W2:Y:S01]  /*2530*/  @P0 LDG.E.LTC128B.U16 R5, desc[UR36][R100.64] ;  /* 0x0000002464050981 */ /* 0x000ea2000c1e1520 */
[----:B------:R-:W-:Y:S01]  /*2540*/  LEA R94, P1, R104, UR4, 0x1 ;  /* 0x00000004685e7c11 */ /* 0x000fe2000f8208ff */
[----:B------:R-:W-:Y:S01]  /*2550*/  IMAD.WIDE.U32 R8, R113, R98, R6 ;  /* 0x0000006271087225 */ /* 0x000fe200078e0006 */
[----:B------:R-:W-:Y:S01]  /*2560*/  ISETP.GT.AND P4, PT, R4, 0x1, PT ;  /* 0x000000010400780c */ /* 0x000fe20003f84270 */
[----:B------:R-:W-:Y:S01]  /*2570*/  BSSY B1, `(.L_x_36) ;  /* 0x0000012000017945 */ /* 0x000fe20003800000 */
[----:B------:R-:W-:Y:S01]  /*2580*/  LEA.HI.X R95, R104, UR5, R95, 0x1, P1 ;  /* 0x00000005685f7c11 */ /* 0x000fe200088f0c5f */
[----:B------:R-:W-:Y:S01]  /*2590*/  IMAD.IADD R9, R109, 0x1, R9 ;  /* 0x000000016d097824 */ /* 0x000fe200078e0209 */
[----:B------:R-:W-:Y:S02]  /*25a0*/  ISETP.GT.AND P1, PT, R3, RZ, P4 ;  /* 0x000000ff0300720c */ /* 0x000fe40002724270 */
[----:B------:R-:W-:Y:S01]  /*25b0*/  P2R R107, PR, RZ, 0x10 ;  /* 0x00000010ff6b7803 */ /* 0x000fe20000000000 */
[----:B------:R-:W-:-:S04]  /*25c0*/  IMAD.WIDE.U32 R102, R89, R14, R8 ;  /* 0x0000000e59667225 */ /* 0x000fc800078e0008 */
[----:B------:R-:W-:Y:S01]  /*25d0*/  IMAD.IADD R9, R91, 0x1, R103 ;  /* 0x000000015b097824 */ /* 0x000fe200078e0267 */
[----:B------:R-:W-:Y:S02]  /*25e0*/  LEA R8, P2, R102, R10, 0x1 ;  /* 0x0000000a66087211 */ /* 0x000fe400078408ff */
[----:B------:R-:W-:Y:S02]  /*25f0*/  SHF.L.U64.HI R103, R98, 0x3, R99 ;  /* 0x0000000362677819 */ /* 0x000fe40000010263 */
[----:B------:R-:W-:Y:S01]  /*2600*/  LEA.HI.X R9, R102, R11, R9, 0x1, P2 ;  /* 0x0000000b66097211 */ /* 0x000fe200010f0c09 */
[----:B------:R-:W-:Y:S02]  /*2610*/  IMAD.SHL.U32 R102, R98, 0x8, RZ ;  /* 0x0000000862667824 */ /* 0x000fe400078e00ff */
[----:B--2---:R-:W-:-:S04]  /*2620*/  IMAD.U32 R15, R5, 0x10000, RZ ;  /* 0x00010000050f7824 */ /* 0x004fc800078e00ff */
[----:B------:R-:W-:-:S04]  /*2630*/  FMUL R15, R15, R90 ;  /* 0x0000005a0f0f7220 */ /* 0x000fc80000400000 */
[----:B------:R-:W-:-:S05]  /*2640*/  FFMA R15, R56, R88, R15 ;  /* 0x00000058380f7223 */ /* 0x000fca000000000f */
[----:B------:R-:W-:-:S05]  /*2650*/  F2FP.BF16.F32.PACK_AB R15, RZ, R15 ;  /* 0x0000000fff0f723e */ /* 0x000fca00000010ff */
[----:B------:R0:W-:Y:S01]  /*2660*/  @P0 STG.E.U16 desc[UR36][R94.64], R15 ;  /* 0x0000000f5e000986 */ /* 0x0001e2000c101524 */
[----:B------:R-:W-:Y:S05]  /*2670*/  @!P1 BRA `(.L_x_37) ;  /* 0x0000000000049947 */ /* 0x000fea0003800000 */
[----:B------:R1:W5:Y:S02]  /*2680*/  LDG.E.LTC128B.U16 R5, desc[UR36][R8.64+0x2] ;  /* 0x0000022408057981 */ /* 0x000364000c1e1520 */
.L_x_37:
[----:B------:R-:W-:Y:S05]  /*2690*/  BSYNC B1 ;  /* 0x0000000000017941 */ /* 0x000fea0003800000 */
.L_x_36:
[----:B0----5:R-:W-:Y:S01]  /*26a0*/  IMAD.U32 R15, R5, 0x10000, RZ ;  /* 0x00010000050f7824 */ /* 0x021fe200078e00ff */
[----:B------:R-:W-:Y:S01]  /*26b0*/  ISETP.GT.AND P0, PT, R3, 0x8, P6 ;  /* 0x000000080300780c */ /* 0x000fe20003704270 */
[----:B------:R-:W-:-:S04]  /*26c0*/  IMAD.WIDE.U32 R104, R113, R98, R102 ;  /* 0x0000006271687225 */ /* 0x000fc800078e0066 */
[----:B------:R-:W-:Y:S01]  /*26d0*/  FMUL R56, R15, R90 ;  /* 0x0000005a0f387220 */ /* 0x000fe20000400000 */
[----:B------:R-:W-:Y:S01]  /*26e0*/  IMAD.IADD R109, R109, 0x1, R105 ;  /* 0x000000016d6d7824 */ /* 0x000fe200078e0269 */
[----:B------:R-:W-:Y:S02]  /*26f0*/  IADD3 R15, P2, R20, R104, RZ ;  /* 0x00000068140f7210 */ /* 0x000fe40007f5e0ff */
[----:B------:R-:W-:-:S03]  /*2700*/  FFMA R57, R57, R88, R56 ;  /* 0x0000005839397223 */ /* 0x000fc60000000038 */
[----:B------:R-:W-:Y:S01]  /*2710*/  IMAD.X R100, R109, 0x1, R93, P2 ;  /* 0x000000016d647824 */ /* 0x000fe200010e065d */
[C---:B------:R-:W-:Y:S02]  /*2720*/  LEA R56, P2, R15.reuse, R10, 0x1 ;  /* 0x0000000a0f387211 */ /* 0x040fe400078408ff */
[----:B------:R-:W-:Y:S02]  /*2730*/  F2FP.BF16.F32.PACK_AB R101, RZ, R57 ;  /* 0x00000039ff65723e */ /* 0x000fe400000010ff */
[----:B------:R-:W-:Y:S02]  /*2740*/  LEA.HI.X R57, R15, R11, R100, 0x1, P2 ;  /* 0x0000000b0f397211 */ /* 0x000fe400010f0c64 */
[----:B------:R-:W-:Y:S01]  /*2750*/  PRMT R15, R5, 0x7610, R15 ;  /* 0x00007610050f7816 */ /* 0x000fe2000000000f */
[----:B------:R0:W-:Y:S05]  /*2760*/  @P1 STG.E.U16 desc[UR36][R94.64+0x2], R101 ;  /* 0x000002655e001986 */ /* 0x0001ea000c101524 */
[----:B------:R2:W3:Y:S01]  /*2770*/  @P0 LDG.E.LTC128B.U16 R15, desc[UR36][R56.64] ;  /* 0x00000024380f0981 */ /* 0x0004e2000c1e1520 */
[----:B------:R-:W-:Y:S01]  /*2780*/  IADD3 R104, P1, R6, R104, RZ ;  /* 0x0000006806687210 */ /* 0x000fe20007f3e0ff */
[----:B------:R-:W-:Y:S01]  /*2790*/  BSSY B1, `(.L_x_38) ;  /* 0x0000012000017945 */ /* 0x000fe20003800000 */
[----:B------:R-:W-:-:S03]  /*27a0*/  SHF.L.U64.HI R111, R12, 0x4, R13 ;  /* 0x000000040c6f7819 */ /* 0x000fc6000001020d */
[----:B------:R-:W-:Y:S01]  /*27b0*/  IMAD.X R105, R7, 0x1, R109, P1 ;  /* 0x0000000107697824 */ /* 0x000fe200008e066d */
[----:B------:R-:W-:Y:S01]  /*27c0*/  ISETP.GT.AND P1, PT, R3, 0x8, P4 ;  /* 0x000000080300780c */ /* 0x000fe20002724270 */
[----:B------:R-:W-:Y:S02]  /*27d0*/  IMAD.SHL.U32 R109, R12, 0x10, RZ ;  /* 0x000000100c6d7824 */ /* 0x000fe400078e00ff */
[----:B------:R-:W-:-:S03]  /*27e0*/  IMAD.WIDE.U32 R104, R89, R14, R104 ;  /* 0x0000000e59687225 */ /* 0x000fc600078e0068 */
[----:B------:R-:W-:Y:S02]  /*27f0*/  IADD3 R100, P2, R109, R94, RZ ;  /* 0x0000005e6d647210 */ /* 0x000fe40007f5e0ff */
[----:B--2---:R-:W-:-:S03]  /*2800*/  LEA R56, P3, R104, R10, 0x1 ;  /* 0x0000000a68387211 */ /* 0x004fc600078608ff */
[----:B0-----:R-:W-:Y:S02]  /*2810*/  IMAD.X R101, R111, 0x1, R95, P2 ;  /* 0x000000016f657824 */ /* 0x001fe400010e065f */
[----:B---3--:R-:W-:-:S04]  /*2820*/  IMAD.U32 R5, R15, 0x10000, RZ ;  /* 0x000100000f057824 */ /* 0x008fc800078e00ff */
[----:B------:R-:W-:-:S04]  /*2830*/  FMUL R5, R5, R90 ;  /* 0x0000005a05057220 */ /* 0x000fc80000400000 */
[----:B------:R-:W-:Y:S01]  /*2840*/  FFMA R5, R58, R88, R5 ;  /* 0x000000583a057223 */ /* 0x000fe20000000005 */
[----:B------:R-:W-:-:S04]  /*2850*/  IMAD.IADD R58, R91, 0x1, R105 ;  /* 0x000000015b3a7824 */ /* 0x000fc800078e0269 */
[----:B------:R-:W-:Y:S02]  /*2860*/  F2FP.BF16.F32.PACK_AB R5, RZ, R5 ;  /* 0x00000005ff05723e */ /* 0x000fe400000010ff */
[----:B------:R-:W-:-:S03]  /*2870*/  LEA.HI.X R57, R104, R11, R58, 0x1, P3 ;  /* 0x0000000b68397211 */ /* 0x000fc600018f0c3a */
[----:B------:R0:W-:Y:S01]  /*2880*/  @P0 STG.E.U16 desc[UR36][R100.64], R5 ;  /* 0x0000000564000986 */ /* 0x0001e2000c101524 */
[----:B------:R-:W-:Y:S05]  /*2890*/  @!P1 BRA `(.L_x_39) ;  /* 0x0000000000049947 */ /* 0x000fea0003800000 */
[----:B------:R2:W5:Y:S02]  /*28a0*/  LDG.E.LTC128B.U16 R15, desc[UR36][R56.64+0x2] ;  /* 0x00000224380f7981 */ /* 0x000564000c1e1520 */
.L_x_39:
[----:B------:R-:W-:Y:S05]  /*28b0*/  BSYNC B1 ;  /* 0x0000000000017941 */ /* 0x000fea0003800000 */
.L_x_38:
[C---:B0----5:R-:W-:Y:S01]  /*28c0*/  IMAD.U32 R5, R15.reuse, 0x10000, RZ ;  /* 0x000100000f057824 */ /* 0x061fe200078e00ff */
[----:B------:R-:W-:Y:S01]  /*28d0*/  ISETP.GT.AND P4, PT, R4, 0x8, PT ;  /* 0x000000080400780c */ /* 0x000fe20003f84270 */
[----:B------:R-:W-:Y:S01]  /*28e0*/  BSSY B1, `(.L_x_40) ;  /* 0x000000d000017945 */ /* 0x000fe20003800000 */
[----:B------:R-:W-:Y:S01]  /*28f0*/  PRMT R104, R15, 0x7610, R104 ;  /* 0x000076100f687816 */ /* 0x000fe20000000068 */
[----:B------:R-:W-:Y:S01]  /*2900*/  FMUL R58, R5, R90 ;  /* 0x0000005a053a7220 */ /* 0x000fe20000400000 */
[----:B------:R-:W-:Y:S02]  /*2910*/  ISETP.GT.AND P0, PT, R3, RZ, P4 ;  /* 0x000000ff0300720c */ /* 0x000fe40002704270 */
[----:B------:R-:W-:Y:S01]  /*2920*/  P2R R108, PR, RZ, 0x10 ;  /* 0x00000010ff6c7803 */ /* 0x000fe20000000000 */
[----:B------:R-:W-:Y:S01]  /*2930*/  FFMA R58, R59, R88, R58 ;  /* 0x000000583b3a7223 */ /* 0x000fe2000000003a */
[----:B------:R-:W-:-:S04]  /*2940*/  IMAD.MOV.U32 R59, RZ, RZ, R101 ;  /* 0x000000ffff3b7224 */ /* 0x000fc800078e0065 */
[----:B------:R-:W-:-:S04]  /*2950*/  F2FP.BF16.F32.PACK_AB R58, RZ, R58 ;  /* 0x0000003aff3a723e */ /* 0x000fc800000010ff */
[----:B------:R-:W-:Y:S01]  /*2960*/  PRMT R5, R58, 0x7610, R5 ;  /* 0x000076103a057816 */ /* 0x000fe20000000005 */
[----:B------:R-:W-:-:S05]  /*2970*/  IMAD.MOV.U32 R58, RZ, RZ, R100 ;  /* 0x000000ffff3a7224 */ /* 0x000fca00078e0064 */
[----:B------:R0:W-:Y:S01]  /*2980*/  @P1 STG.E.U16 desc[UR36][R58.64+0x2], R5 ;  /* 0x000002053a001986 */ /* 0x0001e2000c101524 */
[----:B------:R-:W-:Y:S05]  /*2990*/  @!P0 BRA `(.L_x_41) ;  /* 0x0000000000048947 */ /* 0x000fea0003800000 */
[----:B------:R3:W5:Y:S02]  /*29a0*/  LDG.E.LTC128B.U16 R104, desc[UR36][R8.64+0x10] ;  /* 0x0000102408687981 */ /* 0x000764000c1e1520 */
.L_x_41:
[----:B------:R-:W-:Y:S05]  /*29b0*/  BSYNC B1 ;  /* 0x0000000000017941 */ /* 0x000fea0003800000 */
.L_x_40:
[----:B-----5:R-:W-:Y:S01]  /*29c0*/  IMAD.U32 R15, R104, 0x10000, RZ ;  /* 0x00010000680f7824 */ /* 0x020fe200078e00ff */
[----:B------:R-:W-:Y:S01]  /*29d0*/  ISETP.GT.AND P3, PT, R4, 0x9, PT ;  /* 0x000000090400780c */ /* 0x000fe20003f64270 */
[C---:B0-----:R-:W-:Y:S01]  /*29e0*/  IMAD.SHL.U32 R5, R12.reuse, 0x100, RZ ;  /* 0x000001000c057824 */ /* 0x041fe200078e00ff */
[----:B------:R-:W-:Y:S01]  /*29f0*/  BSSY B1, `(.L_x_42) ;  /* 0x000000c000017945 */ /* 0x000fe20003800000 */
[----:B------:R-:W-:Y:S01]  /*2a00*/  FMUL R105, R15, R90 ;  /* 0x0000005a0f697220 */ /* 0x000fe20000400000 */
[----:B------:R-:W-:Y:S02]  /*2a10*/  SHF.L.U64.HI R15, R12, 0x8, R13 ;  /* 0x000000080c0f7819 */ /* 0x000fe4000001020d */
[----:B------:R-:W-:Y:S01]  /*2a20*/  IADD3 R12, P1, P2, R5, R94, R109 ;  /* 0x0000005e050c7210 */ /* 0x000fe20007a3e06d */
[----:B------:R-:W-:Y:S01]  /*2a30*/  FFMA R105, R60, R88, R105 ;  /* 0x000000583c697223 */ /* 0x000fe20000000069 */
[----:B------:R-:W-:Y:S02]  /*2a40*/  P2R R109, PR, RZ, 0x8 ;  /* 0x00000008ff6d7803 */ /* 0x000fe40000000000 */
[----:B------:R-:W-:-:S02]  /*2a50*/  IADD3.X R13, R15, R95, R111, P1, P2 ;  /* 0x0000005f0f0d7210 */ /* 0x000fc40000fe446f */
[----:B------:R-:W-:Y:S02]  /*2a60*/  F2FP.BF16.F32.PACK_AB R105, RZ, R105 ;  /* 0x00000069ff69723e */ /* 0x000fe400000010ff */
[----:B------:R-:W-:-:S03]  /*2a70*/  ISETP.GT.AND P1, PT, R3, RZ, P3 ;  /* 0x000000ff0300720c */ /* 0x000fc60001f24270 */
[----:B------:R0:W-:Y:S10]  /*2a80*/  @P0 STG.E.U16 desc[UR36][R94.64+0x10], R105 ;  /* 0x000010695e000986 */ /* 0x0001f4000c101524 */
[----:B------:R-:W-:Y:S05]  /*2a90*/  @!P1 BRA `(.L_x_43) ;  /* 0x0000000000049947 */ /* 0x000fea0003800000 */
[----:B------:R4:W5:Y:S02]  /*2aa0*/  LDG.E.LTC128B.U16 R104, desc[UR36][R8.64+0x12] ;  /* 0x0000122408687981 */ /* 0x000964000c1e1520 */
.L_x_43:
[----:B------:R-:W-:Y:S05]  /*2ab0*/  BSYNC B1 ;  /* 0x0000000000017941 */ /* 0x000fea0003800000 */
.L_x_42:
[----:B0----5:R-:W-:Y:S01]  /*2ac0*/  IMAD.U32 R105, R104, 0x10000, RZ ;  /* 0x0001000068697824 */ /* 0x021fe200078e00ff */
[----:B------:R-:W-:Y:S01]  /*2ad0*/  ISETP.GT.AND P0, PT, R3, 0x8, P4 ;  /* 0x000000080300780c */ /* 0x000fe20002704270 */
[----:B------:R-:W-:Y:S02]  /*2ae0*/  BSSY B1, `(.L_x_44) ;  /* 0x000000a000017945 */ /* 0x000fe40003800000 */
[----:B------:R-:W-:-:S04]  /*2af0*/  FMUL R60, R105, R90 ;  /* 0x0000005a693c7220 */ /* 0x000fc80000400000 */
[----:B------:R-:W-:Y:S01]  /*2b00*/  FFMA R60, R61, R88, R60 ;  /* 0x000000583d3c7223 */ /* 0x000fe2000000003c */
[----:B------:R-:W-:-:S04]  /*2b10*/  @P1 IMAD.MOV.U32 R61, RZ, RZ, R95 ;  /* 0x000000ffff3d1224 */ /* 0x000fc800078e005f */
[----:B------:R-:W-:-:S04]  /*2b20*/  F2FP.BF16.F32.PACK_AB R60, RZ, R60 ;  /* 0x0000003cff3c723e */ /* 0x000fc800000010ff */
[----:B------:R-:W-:Y:S01]  /*2b30*/  PRMT R105, R60, 0x7610, R105 ;  /* 0x000076103c697816 */ /* 0x000fe20000000069 */
[----:B------:R-:W-:-:S05]  /*2b40*/  @P1 IMAD.MOV.U32 R60, RZ, RZ, R94 ;  /* 0x000000ffff3c1224 */ /* 0x000fca00078e005e */
[----:B------:R0:W-:Y:S01]  /*2b50*/  @P1 STG.E.U16 desc[UR36][R60.64+0x12], R105 ;  /* 0x000012693c001986 */ /* 0x0001e2000c101524 */
[----:B------:R-:W-:Y:S05]  /*2b60*/  @!P0 BRA `(.L_x_45) ;  /* 0x0000000000048947 */ /* 0x000fea0003800000 */
[----:B------:R0:W5:Y:S02]  /*2b70*/  LDG.E.LTC128B.U16 R104, desc[UR36][R56.64+0x10] ;  /* 0x0000102438687981 */ /* 0x000164000c1e1520 */
.L_x_45:
[----:B------:R-:W-:Y:S05]  /*2b80*/  BSYNC B1 ;  /* 0x0000000000017941 */ /* 0x000fea0003800000 */
.L_x_44:
[----:B0----5:R-:W-:Y:S01]  /*2b90*/  IMAD.U32 R61, R104, 0x10000, RZ ;  /* 0x00010000683d7824 */ /* 0x021fe200078e00ff */
[----:B------:R-:W-:Y:S01]  /*2ba0*/  ISETP.GT.AND P1, PT, R3, 0x8, P3 ;  /* 0x000000080300780c */ /* 0x000fe20001f24270 */
[----:B------:R-:W-:Y:S02]  /*2bb0*/  BSSY B1, `(.L_x_46) ;  /* 0x0000007000017945 */ /* 0x000fe40003800000 */
[----:B------:R-:W-:-:S04]  /*2bc0*/  FMUL R61, R61, R90 ;  /* 0x0000005a3d3d7220 */ /* 0x000fc80000400000 */
[----:B------:R-:W-:-:S05]  /*2bd0*/  FFMA R61, R62, R88, R61 ;  /* 0x000000583e3d7223 */ /* 0x000fca000000003d */
[----:B------:R-:W-:-:S05]  /*2be0*/  F2FP.BF16.F32.PACK_AB R61, RZ, R61 ;  /* 0x0000003dff3d723e */ /* 0x000fca00000010ff */
[----:B------:R0:W-:Y:S01]  /*2bf0*/  @P0 STG.E.U16 desc[UR36][R58.64+0x10], R61 ;  /* 0x0000103d3a000986 */ /* 0x0001e2000c101524 */
[----:B------:R-:W-:Y:S05]  /*2c00*/  @!P1 BRA `(.L_x_47) ;  /* 0x0000000000049947 */ /* 0x000fea0003800000 */
[----:B------:R0:W5:Y:S02]  /*2c10*/  LDG.E.LTC128B.U16 R104, desc[UR36][R56.64+0x12] ;  /* 0x0000122438687981 */ /* 0x000164000c1e1520 */
.L_x_47:
[----:B------:R-:W-:Y:S05]  /*2c20*/  BSYNC B1 ;  /* 0x0000000000017941 */ /* 0x000fea0003800000 */
.L_x_46:
[----:B0----5:R-:W-:Y:S01]  /*2c30*/  IMAD.U32 R61, R104, 0x10000, RZ ;  /* 0x00010000683d7824 */ /* 0x021fe200078e00ff */
[----:B------:R-:W-:Y:S01]  /*2c40*/  IADD3 R113, P0, R113, 0x80, RZ ;  /* 0x0000008071717810 */ /* 0x000fe20007f1e0ff */
[----:B------:R-:W-:Y:S01]  /*2c50*/  BSSY B1, `(.L_x_48) ;  /* 0x000000b000017945 */ /* 0x000fe20003800000 */
[----:B------:R-:W-:Y:S01]  /*2c60*/  ISETP.GT.AND P2, PT, R4, 0x10, PT ;  /* 0x000000100400780c */ /* 0x000fe20003f44270 */
[----:B------:R-:W-:Y:S02]  /*2c70*/  FMUL R60, R61, R90 ;  /* 0x0000005a3d3c7220 */ /* 0x000fe40000400000 */
[----:B------:R-:W-:Y:S01]  /*2c80*/  IMAD.X R97, RZ, RZ, R97, P0 ;  /* 0x000000ffff617224 */ /* 0x000fe200000e0661 */
[----:B------:R-:W-:Y:S01]  /*2c90*/  ISETP.GT.AND P0, PT, R3, RZ, P2 ;  /* 0x000000ff0300720c */ /* 0x000fe20001704270 */
[----:B------:R-:W-:Y:S01]  /*2ca0*/  FFMA R60, R63, R88, R60 ;  /* 0x000000583f3c7223 */ /* 0x000fe2000000003c */
[----:B------:R-:W-:-:S04]  /*2cb0*/  P2R R105, PR, RZ, 0x4 ;  /* 0x00000004ff697803 */ /* 0x000fc80000000000 */
[----:B------:R-:W-:-:S05]  /*2cc0*/  F2FP.BF16.F32.PACK_AB R60, RZ, R60 ;  /* 0x0000003cff3c723e */ /* 0x000fca00000010ff */
[----:B------:R0:W-:Y:S02]  /*2cd0*/  @P1 STG.E.U16 desc[UR36][R58.64+0x12], R60 ;  /* 0x0000123c3a001986 */ /* 0x0001e4000c101524 */
[----:B------:R-:W-:Y:S05]  /*2ce0*/  @!P0 BRA `(.L_x_49) ;  /* 0x0000000000048947 */ /* 0x000fea0003800000 */
[----:B------:R0:W5:Y:S02]  /*2cf0*/  LDG.E.LTC128B.U16 R104, desc[UR36][R8.64+0x20] ;  /* 0x0000202408687981 */ /* 0x000164000c1e1520 */
.L_x_49:
[----:B------:R-:W-:Y:S05]  /*2d00*/  BSYNC B1 ;  /* 0x0000000000017941 */ /* 0x000fea0003800000 */
.L_x_48:
[----:B-----5:R-:W-:Y:S01]  /*2d10*/  IMAD.U32 R21, R104, 0x10000, RZ ;  /* 0x0001000068157824 */ /* 0x020fe200078e00ff */
[----:B------:R-:W-:Y:S01]  /*2d20*/  ISETP.GT.AND P1, PT, R4, 0x11, PT ;  /* 0x000000110400780c */ /* 0x000fe20003f24270 */
[----:B0-----:R-:W-:Y:S01]  /*2d30*/  IMAD R60, R97, R98, RZ ;  /* 0x00000062613c7224 */ /* 0x001fe200078e02ff */
[----:B------:R-:W-:Y:S01]  /*2d40*/  BSSY B1, `(.L_x_50) ;  /* 0x0000021000017945 */ /* 0x000fe20003800000 */
[----:B------:R-:W-:Y:S01]  /*2d50*/  FMUL R21, R21, R90 ;  /* 0x0000005a15157220 */ /* 0x000fe20000400000 */
[----:B------:R-:W-:-:S04]  /*2d60*/  IMAD.WIDE.U32 R62, R113, R98, R6 ;  /* 0x00000062713e7225 */ /* 0x000fc800078e0006 */
[----:B------:R-:W-:Y:S01]  /*2d70*/  FFMA R21, R64, R88, R21 ;  /* 0x0000005840157223 */ /* 0x000fe20000000015 */
[C---:B------:R-:W-:Y:S02]  /*2d80*/  IMAD R111, R113.reuse, R99, R60 ;  /* 0x00000063716f7224 */ /* 0x040fe400078e023c */
[----:B------:R-:W-:Y:S02]  /*2d90*/  IMAD.WIDE.U32 R60, R113, R98, R92 ;  /* 0x00000062713c7225 */ /* 0x000fe400078e005c */
[----:B------:R-:W-:Y:S02]  /*2da0*/  F2FP.BF16.F32.PACK_AB R21, RZ, R21 ;  /* 0x00000015ff15723e */ /* 0x000fe400000010ff */
[----:B------:R-:W-:Y:S02]  /*2db0*/  IMAD.IADD R63, R111, 0x1, R63 ;  /* 0x000000016f3f7824 */ /* 0x000fe400078e023f */
[----:B------:R-:W-:Y:S01]  /*2dc0*/  PRMT R97, R21, 0x7610, R97 ;  /* 0x0000761015617816 */ /* 0x000fe20000000061 */
[----:B------:R-:W-:-:S02]  /*2dd0*/  IMAD.IADD R21, R61, 0x1, R111 ;  /* 0x000000013d157824 */ /* 0x000fc400078e026f */
[----:B------:R-:W-:Y:S02]  /*2de0*/  IMAD.WIDE.U32 R98, R113, R98, R102 ;  /* 0x0000006271627225 */ /* 0x000fe400078e0066 */
[----:B------:R0:W-:Y:S02]  /*2df0*/  @P0 STG.E.U16 desc[UR36][R94.64+0x20], R97 ;  /* 0x000020615e000986 */ /* 0x0001e4000c101524 */
[----:B------:R-:W-:Y:S02]  /*2e00*/  IMAD.IADD R111, R111, 0x1, R99 ;  /* 0x000000016f6f7824 */ /* 0x000fe400078e0263 */
[----:B0-----:R-:W-:Y:S01]  /*2e10*/  IMAD.WIDE.U32 R96, R89, R14, R62 ;  /* 0x0000000e59607225 */ /* 0x001fe200078e003e */
[----:B------:R-:W-:-:S04]  /*2e20*/  LEA R62, P0, R60, R10, 0x1 ;  /* 0x0000000a3c3e7211 */ /* 0x000fc800078008ff */
[----:B------:R-:W-:Y:S01]  /*2e30*/  LEA.HI.X R63, R60, R11, R21, 0x1, P0 ;  /* 0x0000000b3c3f7211 */ /* 0x000fe200000f0c15 */
[----:B------:R-:W-:Y:S01]  /*2e40*/  IMAD.IADD R21, R91, 0x1, R97 ;  /* 0x000000015b157824 */ /* 0x000fe200078e0261 */
[----:B------:R-:W-:-:S04]  /*2e50*/  LEA R60, P0, R96, R10, 0x1 ;  /* 0x0000000a603c7211 */ /* 0x000fc800078008ff */
[----:B------:R-:W-:Y:S02]  /*2e60*/  LEA.HI.X R61, R96, R11, R21, 0x1, P0 ;  /* 0x0000000b603d7211 */ /* 0x000fe400000f0c15 */
[----:B------:R-:W-:-:S05]  /*2e70*/  IADD3 R64, P0, R20, R98, RZ ;  /* 0x0000006214407210 */ /* 0x000fca0007f1e0ff */
[----:B------:R-:W-:Y:S01]  /*2e80*/  IMAD.X R92, R111, 0x1, R93, P0 ;  /* 0x000000016f5c7824 */ /* 0x000fe200000e065d */
[----:B------:R-:W-:-:S05]  /*2e90*/  IADD3 R20, P0, R6, R98, RZ ;  /* 0x0000006206147210 */ /* 0x000fca0007f1e0ff */
[----:B------:R-:W-:Y:S01]  /*2ea0*/  IMAD.X R21, R7, 0x1, R111, P0 ;  /* 0x0000000107157824 */ /* 0x000fe200000e066f */
[----:B------:R-:W-:Y:S01]  /*2eb0*/  LEA R6, P0, R64, R10, 0x1 ;  /* 0x0000000a40067211 */ /* 0x000fe200078008ff */
[----:B------:R-:W-:-:S03]  /*2ec0*/  IMAD.WIDE.U32 R20, R89, R14, R20 ;  /* 0x0000000e59147225 */ /* 0x000fc600078e0014 */
[----:B------:R-:W-:Y:S02]  /*2ed0*/  LEA.HI.X R7, R64, R11, R92, 0x1, P0 ;  /* 0x0000000b40077211 */ /* 0x000fe400000f0c5c */
[----:B------:R-:W-:Y:S01]  /*2ee0*/  P2R R89, PR, RZ, 0x2 ;  /* 0x00000002ff597803 */ /* 0x000fe20000000000 */
[----:B------:R-:W-:Y:S01]  /*2ef0*/  IMAD.IADD R91, R91, 0x1, R21 ;  /* 0x000000015b5b7824 */ /* 0x000fe200078e0215 */
[----:B------:R-:W-:-:S04]  /*2f00*/  LEA R10, P0, R20, R10, 0x1 ;  /* 0x0000000a140a7211 */ /* 0x000fc800078008ff */
[----:B------:R-:W-:Y:S02]  /*2f10*/  LEA.HI.X R11, R20, R11, R91, 0x1, P0 ;  /* 0x0000000b140b7211 */ /* 0x000fe400000f0c5b */
[----:B------:R-:W-:-:S13]  /*2f20*/  ISETP.GT.AND P0, PT, R3, RZ, P1 ;  /* 0x000000ff0300720c */ /* 0x000fda0000f04270 */
[----:B------:R-:W-:Y:S05]  /*2f30*/  @!P0 BRA `(.L_x_51) ;  /* 0x0000000000048947 */ /* 0x000fea0003800000 */
[----:B------:R0:W5:Y:S02]  /*2f40*/  LDG.E.LTC128B.U16 R104, desc[UR36][R8.64+0x22] ;  /* 0x0000222408687981 */ /* 0x000164000c1e1520 */
.L_x_51:
[----:B------:R-:W-:Y:S05]  /*2f50*/  BSYNC B1 ;  /* 0x0000000000017941 */ /* 0x000fea0003800000 */
.L_x_50:
[----:B-----5:R-:W-:Y:S01]  /*2f60*/  IMAD.U32 R21, R104, 0x10000, RZ ;  /* 0x0001000068157824 */ /* 0x020fe200078e00ff */
[----:B------:R-:W-:Y:S01]  /*2f70*/  BSSY B1, `(.L_x_52) ;  /* 0x000000a000017945 */ /* 0x000fe20003800000 */
[----:B------:R-:W-:Y:S02]  /*2f80*/  @P0 IMAD.MOV.U32 R20, RZ, RZ, R94 ;  /* 0x000000ffff140224 */ /* 0x000fe400078e005e */
[----:B------:R-:W-:Y:S01]  /*2f90*/  FMUL R14, R21, R90 ;  /* 0x0000005a150e7220 */ /* 0x000fe20000400000 */
[----:B------:R-:W-:-:S03]  /*2fa0*/  @P0 IMAD.MOV.U32 R21, RZ, RZ, R95 ;  /* 0x000000ffff150224 */ /* 0x000fc600078e005f */
[----:B------:R-:W-:-:S05]  /*2fb0*/  FFMA R14, R65, R88, R14 ;  /* 0x00000058410e7223 */ /* 0x000fca000000000e */
[----:B------:R-:W-:-:S05]  /*2fc0*/  F2FP.BF16.F32.PACK_AB R14, RZ, R14 ;  /* 0x0000000eff0e723e */ /* 0x000fca00000010ff */
[----:B------:R0:W-:Y:S01]  /*2fd0*/  @P0 STG.E.U16 desc[UR36][R20.64+0x22], R14 ;  /* 0x0000220e14000986 */ /* 0x0001e2000c101524 */
[----:B------:R-:W-:-:S13]  /*2fe0*/  ISETP.GT.AND P0, PT, R3, 0x8, P2 ;  /* 0x000000080300780c */ /* 0x000fda0001704270 */
[----:B0-----:R-:W-:Y:S05]  /*2ff0*/  @!P0 BRA `(.L_x_53) ;  /* 0x0000000000048947 */ /* 0x001fea0003800000 */
[----:B------:R0:W5:Y:S02]  /*3000*/  LDG.E.LTC128B.U16 R104, desc[UR36][R56.64+0x20] ;  /* 0x0000202438687981 */ /* 0x000164000c1e1520 */
.L_x_53:
[----:B------:R-:W-:Y:S05]  /*3010*/  BSYNC B1 ;  /* 0x0000000000017941 */ /* 0x000fea0003800000 */
.L_x_52:
[----:B-----5:R-:W-:Y:S01]  /*3020*/  IMAD.U32 R21, R104, 0x10000, RZ ;  /* 0x0001000068157824 */ /* 0x020fe200078e00ff */
[----:B------:R-:W-:Y:S03]  /*3030*/  BSSY B1, `(.L_x_54) ;  /* 0x0000008000017945 */ /* 0x000fe60003800000 */
[----:B------:R-:W-:-:S04]  /*3040*/  FMUL R21, R21, R90 ;  /* 0x0000005a15157220 */ /* 0x000fc80000400000 */
[----:B------:R-:W-:-:S05]  /*3050*/  FFMA R21, R66, R88, R21 ;  /* 0x0000005842157223 */ /* 0x000fca0000000015 */
[----:B------:R-:W-:-:S05]  /*3060*/  F2FP.BF16.F32.PACK_AB R21, RZ, R21 ;  /* 0x00000015ff15723e */ /* 0x000fca00000010ff */
[----:B------:R0:W-:Y:S01]  /*3070*/  @P0 STG.E.U16 desc[UR36][R58.64+0x20], R21 ;  /* 0x000020153a000986 */ /* 0x0001e2000c101524 */
[----:B------:R-:W-:-:S13]  /*3080*/  ISETP.GT.AND P0, PT, R3, 0x8, P1 ;  /* 0x000000080300780c */ /* 0x000fda0000f04270 */
[----:B0-----:R-:W-:Y:S05]  /*3090*/  @!P0 BRA `(.L_x_55) ;  /* 0x0000000000048947 */ /* 0x001fea0003800000 */
[----:B------:R0:W5:Y:S02]  /*30a0*/  LDG.E.LTC128B.U16 R104, desc[UR36][R56.64+0x22] ;  /* 0x0000222438687981 */ /* 0x000164000c1e1520 */
.L_x_55:
[----:B------:R-:W-:Y:S05]  /*30b0*/  BSYNC B1 ;  /* 0x0000000000017941 */ /* 0x000fea0003800000 */
.L_x_54:
[----:B-----5:R-:W-:Y:S01]  /*30c0*/  IMAD.U32 R21, R104, 0x10000, RZ ;  /* 0x0001000068157824 */ /* 0x020fe200078e00ff */
[----:B------:R-:W-:Y:S01]  /*30d0*/  ISETP.GT.AND P2, PT, R4, 0x18, PT ;  /* 0x000000180400780c */ /* 0x000fe20003f44270 */
[----:B------:R-:W-:Y:S02]  /*30e0*/  BSSY B1, `(.L_x_56) ;  /* 0x0000009000017945 */ /* 0x000fe40003800000 */
[----:B------:R-:W-:Y:S01]  /*30f0*/  FMUL R14, R21, R90 ;  /* 0x0000005a150e7220 */ /* 0x000fe20000400000 */
[----:B------:R-:W-:-:S03]  /*3100*/  P2R R91, PR, RZ, 0x4 ;  /* 0x00000004ff5b7803 */ /* 0x000fc60000000000 */
[----:B------:R-:W-:-:S05]  /*3110*/  FFMA R14, R67, R88, R14 ;  /* 0x00000058430e7223 */ /* 0x000fca000000000e */
[----:B------:R-:W-:-:S05]  /*3120*/  F2FP.BF16.F32.PACK_AB R14, RZ, R14 ;  /* 0x0000000eff0e723e */ /* 0x000fca00000010ff */
[----:B------:R0:W-:Y:S01]  /*3130*/  @P0 STG.E.U16 desc[UR36][R58.64+0x22], R14 ;  /* 0x0000220e3a000986 */ /* 0x0001e2000c101524 */
[----:B------:R-:W-:-:S13]  /*3140*/  ISETP.GT.AND P0, PT, R3, RZ, P2 ;  /* 0x000000ff0300720c */ /* 0x000fda0001704270 */
[----:B0-----:R-:W-:Y:S05]  /*3150*/  @!P0 BRA `(.L_x_57) ;  /* 0x0000000000048947 */ /* 0x001fea0003800000 */
[----:B------:R0:W5:Y:S02]  /*3160*/  LDG.E.LTC128B.U16 R104, desc[UR36][R8.64+0x30] ;  /* 0x0000302408687981 */ /* 0x000164000c1e1520 */
.L_x_57:
[----:B------:R-:W-:Y:S05]  /*3170*/  BSYNC B1 ;  /* 0x0000000000017941 */ /* 0x000fea0003800000 */
.L_x_56:
[----:B-----5:R-:W-:Y:S01]  /*3180*/  IMAD.U32 R21, R104, 0x10000, RZ ;  /* 0x0001000068157824 */ /* 0x020fe200078e00ff */
[----:B------:R-:W-:Y:S01]  /*3190*/  ISETP.GT.AND P1, PT, R4, 0x19, PT ;  /* 0x000000190400780c */ /* 0x000fe20003f24270 */
[----:B------:R-:W-:Y:S01]  /*31a0*/  @P0 IMAD.MOV.U32 R20, RZ, RZ, R94 ;  /* 0x000000ffff140224 */ /* 0x000fe200078e005e */
[----:B------:R-:W-:Y:S01]  /*31b0*/  BSSY B1, `(.L_x_58) ;  /* 0x000000b000017945 */ /* 0x000fe20003800000 */
[----:B------:R-:W-:-:S04]  /*31c0*/  FMUL R21, R21, R90 ;  /* 0x0000005a15157220 */ /* 0x000fc80000400000 */
[----:B------:R-:W-:Y:S01]  /*31d0*/  FFMA R21, R68, R88, R21 ;  /* 0x0000005844157223 */ /* 0x000fe20000000015 */
[----:B------:R-:W-:-:S04]  /*31e0*/  P2R R68, PR, RZ, 0x2 ;  /* 0x00000002ff447803 */ /* 0x000fc80000000000 */
[----:B------:R-:W-:-:S04]  /*31f0*/  F2FP.BF16.F32.PACK_AB R21, RZ, R21 ;  /* 0x00000015ff15723e */ /* 0x000fc800000010ff */
[----:B------:R-:W-:Y:S01]  /*3200*/  PRMT R14, R21, 0x7610, R14 ;  /* 0x00007610150e7816 */ /* 0x000fe2000000000e */
[----:B------:R-:W-:-:S05]  /*3210*/  @P0 IMAD.MOV.U32 R21, RZ, RZ, R95 ;  /* 0x000000ffff150224 */ /* 0x000fca00078e005f */
[----:B------:R0:W-:Y:S01]  /*3220*/  @P0 STG.E.U16 desc[UR36][R20.64+0x30], R14 ;  /* 0x0000300e14000986 */ /* 0x0001e2000c101524 */
[----:B------:R-:W-:-:S13]  /*3230*/  ISETP.GT.AND P0, PT, R3, RZ, P1 ;  /* 0x000000ff0300720c */ /* 0x000fda0000f04270 */
[----:B0-----:R-:W-:Y:S05]  /*3240*/  @!P0 BRA `(.L_x_59) ;  /* 0x0000000000048947 */ /* 0x001fea0003800000 */
[----:B------:R0:W5:Y:S02]  /*3250*/  LDG.E.LTC128B.U16 R104, desc[UR36][R8.64+0x32] ;  /* 0x0000322408687981 */ /* 0x000164000c1e1520 */
.L_x_59:
[----:B------:R-:W-:Y:S05]  /*3260*/  BSYNC B1 ;  /* 0x0000000000017941 */ /* 0x000fea0003800000 */
.L_x_58:
        /* <DEDUP_REMOVED lines=11> */
.L_x_61:
[----:B------:R-:W-:Y:S05]  /*3320*/  BSYNC B1 ;  /* 0x0000000000017941 */ /* 0x000fea0003800000 */
.L_x_60:
        /* <DEDUP_REMOVED lines=9> */
.L_x_63:
[----:B------:R-:W-:Y:S05]  /*33c0*/  BSYNC B1 ;  /* 0x0000000000017941 */ /* 0x000fea0003800000 */
.L_x_62:
        /* <DEDUP_REMOVED lines=11> */
.L_x_65:
[----:B------:R-:W-:Y:S05]  /*3480*/  BSYNC B1 ;  /* 0x0000000000017941 */ /* 0x000fea0003800000 */
.L_x_64:
[----:B-----5:R-:W-:Y:S01]  /*3490*/  IMAD.U32 R21, R104, 0x10000, RZ ;  /* 0x0001000068157824 */ /* 0x020fe200078e00ff */
[----:B------:R-:W-:Y:S01]  /*34a0*/  ISETP.GT.AND P1, PT, R4, 0x21, PT ;  /* 0x000000210400780c */ /* 0x000fe20003f24270 */
[----:B------:R-:W-:Y:S01]  /*34b0*/  @P0 IMAD.MOV.U32 R20, RZ, RZ, R94 ;  /* 0x000000ffff140224 */ /* 0x000fe200078e005e */
[----:B------:R-:W-:Y:S01]  /*34c0*/  BSSY B1, `(.L_x_66) ;  /* 0x000000b000017945 */ /* 0x000fe20003800000 */
[----:B------:R-:W-:Y:S01]  /*34d0*/  FMUL R21, R21, R90 ;  /* 0x0000005a15157220 */ /* 0x000fe20000400000 */
[----:B------:R-:W-:-:S03]  /*34e0*/  P2R R70, PR, RZ, 0x2 ;  /* 0x00000002ff467803 */ /* 0x000fc60000000000 */
[----:B------:R-:W-:-:S05]  /*34f0*/  FFMA R21, R72, R88, R21 ;  /* 0x0000005848157223 */ /* 0x000fca0000000015 */
[----:B------:R-:W-:-:S04]  /*3500*/  F2FP.BF16.F32.PACK_AB R21, RZ, R21 ;  /* 0x00000015ff15723e */ /* 0x000fc800000010ff */
[----:B------:R-:W-:Y:S01]  /*3510*/  PRMT R14, R21, 0x7610, R14 ;  /* 0x00007610150e7816 */ /* 0x000fe2000000000e */
[----:B------:R-:W-:-:S05]  /*3520*/  @P0 IMAD.MOV.U32 R21, RZ, RZ, R95 ;  /* 0x000000ffff150224 */ /* 0x000fca00078e005f */
[----:B------:R0:W-:Y:S01]  /*3530*/  @P0 STG.E.U16 desc[UR36][R20.64+0x40], R14 ;  /* 0x0000400e14000986 */ /* 0x0001e2000c101524 */
[----:B------:R-:W-:-:S13]  /*3540*/  ISETP.GT.AND P0, PT, R3, RZ, P1 ;  /* 0x000000ff0300720c */ /* 0x000fda0000f04270 */
[----:B0-----:R-:W-:Y:S05]  /*3550*/  @!P0 BRA `(.L_x_67) ;  /* 0x0000000000048947 */ /* 0x001fea0003800000 */
[----:B------:R0:W5:Y:S02]  /*3560*/  LDG.E.LTC128B.U16 R104, desc[UR36][R8.64+0x42] ;  /* 0x0000422408687981 */ /* 0x000164000c1e1520 */
.L_x_67:
[----:B------:R-:W-:Y:S05]  /*3570*/  BSYNC B1 ;  /* 0x0000000000017941 */ /* 0x000fea0003800000 */
.L_x_66:
        /* <DEDUP_REMOVED lines=11> */
.L_x_69:
[----:B------:R-:W-:Y:S05]  /*3630*/  BSYNC B1 ;  /* 0x0000000000017941 */ /* 0x000fea0003800000 */
.L_x_68:
        /* <DEDUP_REMOVED lines=9> */
.L_x_71:
[----:B------:R-:W-:Y:S05]  /*36d0*/  BSYNC B1 ;  /* 0x0000000000017941 */ /* 0x000fea0003800000 */
.L_x_70:
        /* <DEDUP_REMOVED lines=11> */
.L_x_73:
[----:B------:R-:W-:Y:S05]  /*3790*/  BSYNC B1 ;  /* 0x0000000000017941 */ /* 0x000fea0003800000 */
.L_x_72:
[----:B-----5:R-:W-:Y:S01]  /*37a0*/  IMAD.U32 R21, R104, 0x10000, RZ ;  /* 0x0001000068157824 */ /* 0x020fe200078e00ff */
[----:B------:R-:W-:Y:S01]  /*37b0*/  ISETP.GT.AND P5, PT, R4, 0x29, PT ;  /* 0x000000290400780c */ /* 0x000fe20003fa4270 */
[----:B------:R-:W-:Y:S01]  /*37c0*/  @P0 IMAD.MOV.U32 R20, RZ, RZ, R94 ;  /* 0x000000ffff140224 */ /* 0x000fe200078e005e */
[----:B------:R-:W-:Y:S01]  /*37d0*/  BSSY B1, `(.L_x_74) ;  /* 0x000000b000017945 */ /* 0x000fe20003800000 */
[----:B------:R-:W-:-:S04]  /*37e0*/  FMUL R21, R21, R90 ;  /* 0x0000005a15157220 */ /* 0x000fc80000400000 */
[----:B------:R-:W-:-:S05]  /*37f0*/  FFMA R21, R76, R88, R21 ;  /* 0x000000584c157223 */ /* 0x000fca0000000015 */
[----:B------:R-:W-:-:S04]  /*3800*/  F2FP.BF16.F32.PACK_AB R21, RZ, R21 ;  /* 0x00000015ff15723e */ /* 0x000fc800000010ff */
[----:B------:R-:W-:Y:S01]  /*3810*/  PRMT R14, R21, 0x7610, R14 ;  /* 0x00007610150e7816 */ /* 0x000fe2000000000e */
[----:B------:R-:W-:-:S05]  /*3820*/  @P0 IMAD.MOV.U32 R21, RZ, RZ, R95 ;  /* 0x000000ffff150224 */ /* 0x000fca00078e005f */
[----:B------:R1:W-:Y:S01]  /*3830*/  @P0 STG.E.U16 desc[UR36][R20.64+0x50], R14 ;  /* 0x0000500e14000986 */ /* 0x0003e2000c101524 */
[----:B------:R-:W-:Y:S02]  /*3840*/  ISETP.GT.AND P0, PT, R3, RZ, P5 ;  /* 0x000000ff0300720c */ /* 0x000fe40002f04270 */
[----:B-1----:R-:W-:-:S11]  /*3850*/  P2R R14, PR, RZ, 0x20 ;  /* 0x00000020ff0e7803 */ /* 0x002fd60000000000 */
[----:B------:R-:W-:Y:S05]  /*3860*/  @!P0 BRA `(.L_x_75) ;  /* 0x0000000000048947 */ /* 0x000fea0003800000 */
[----:B------:R1:W5:Y:S02]  /*3870*/  LDG.E.LTC128B.U16 R104, desc[UR36][R8.64+0x52] ;  /* 0x0000522408687981 */ /* 0x000364000c1e1520 */
.L_x_75:
[----:B------:R-:W-:Y:S05]  /*3880*/  BSYNC B1 ;  /* 0x0000000000017941 */ /* 0x000fea0003800000 */
.L_x_74:
        /* <DEDUP_REMOVED lines=11> */
.L_x_77:
[----:B------:R-:W-:Y:S05]  /*3940*/  BSYNC B1 ;  /* 0x0000000000017941 */ /* 0x000fea0003800000 */
.L_x_76:
        /* <DEDUP_REMOVED lines=9> */
.L_x_79:
[----:B------:R-:W-:Y:S05]  /*39e0*/  BSYNC B1 ;  /* 0x0000000000017941 */ /* 0x000fea0003800000 */
.L_x_78:
[----:B-----5:R-:W-:Y:S01]  /*39f0*/  IMAD.U32 R21, R104, 0x10000, RZ ;  /* 0x0001000068157824 */ /* 0x020fe200078e00ff */
[----:B------:R-:W-:Y:S01]  /*3a00*/  ISETP.GT.AND P3, PT, R4, 0x30, PT ;  /* 0x000000300400780c */ /* 0x000fe20003f64270 */
[----:B------:R-:W-:Y:S02]  /*3a10*/  BSSY B1, `(.L_x_80) ;  /* 0x0000008000017945 */ /* 0x000fe40003800000 */
[----:B------:R-:W-:-:S04]  /*3a20*/  FMUL R14, R21, R90 ;  /* 0x0000005a150e7220 */ /* 0x000fc80000400000 */
[----:B------:R-:W-:-:S05]  /*3a30*/  FFMA R14, R79, R88, R14 ;  /* 0x000000584f0e7223 */ /* 0x000fca000000000e */
[----:B------:R-:W-:-:S05]  /*3a40*/  F2FP.BF16.F32.PACK_AB R14, RZ, R14 ;  /* 0x0000000eff0e723e */ /* 0x000fca00000010ff */
[----:B------:R0:W-:Y:S01]  /*3a50*/  @P0 STG.E.U16 desc[UR36][R58.64+0x52], R14 ;  /* 0x0000520e3a000986 */ /* 0x0001e2000c101524 */
[----:B------:R-:W-:-:S13]  /*3a60*/  ISETP.GT.AND P0, PT, R3, RZ, P3 ;  /* 0x000000ff0300720c */ /* 0x000fda0001f04270 */
[----:B0-----:R-:W-:Y:S05]  /*3a70*/  @!P0 BRA `(.L_x_81) ;  /* 0x0000000000048947 */ /* 0x001fea0003800000 */
[----:B------:R0:W5:Y:S02]  /*3a80*/  LDG.E.LTC128B.U16 R104, desc[UR36][R8.64+0x60] ;  /* 0x0000602408687981 */ /* 0x000164000c1e1520 */
.L_x_81:
[----:B------:R-:W-:Y:S05]  /*3a90*/  BSYNC B1 ;  /* 0x0000000000017941 */ /* 0x000fea0003800000 */
.L_x_80:
        /* <DEDUP_REMOVED lines=13> */
.L_x_83:
[----:B------:R-:W-:Y:S05]  /*3b70*/  BSYNC B1 ;  /* 0x0000000000017941 */ /* 0x000fea0003800000 */
.L_x_82:
        /* <DEDUP_REMOVED lines=11> */
.L_x_85:
[----:B------:R-:W-:Y:S05]  /*3c30*/  BSYNC B1 ;  /* 0x0000000000017941 */ /* 0x000fea0003800000 */
.L_x_84:
        /* <DEDUP_REMOVED lines=9> */
.L_x_87:
[----:B------:R-:W-:Y:S05]  /*3cd0*/  BSYNC B1 ;  /* 0x0000000000017941 */ /* 0x000fea0003800000 */
.L_x_86:
        /* <DEDUP_REMOVED lines=10> */
.L_x_89:
[----:B------:R-:W-:Y:S05]  /*3d80*/  BSYNC B1 ;  /* 0x0000000000017941 */ /* 0x000fea0003800000 */
.L_x_88:
        /* <DEDUP_REMOVED lines=8> */
[----:B------:R-:W-:-:S05]  /*3e10*/  IADD3 R20, P0, R5, R100, RZ ;  /* 0x0000006405147210 */ /* 0x000fca0007f1e0ff */
[----:B-1----:R-:W-:Y:S01]  /*3e20*/  IMAD.X R21, R15, 0x1, R101, P0 ;  /* 0x000000010f157824 */ /* 0x002fe200000e0665 */
[----:B------:R-:W-:-:S05]  /*3e30*/  IADD3 R64, P0, R5, R100, RZ ;  /* 0x0000006405407210 */ /* 0x000fca0007f1e0ff */
[----:B------:R-:W-:Y:S01]  /*3e40*/  IMAD.X R65, R15, 0x1, R101, P0 ;  /* 0x000000010f417824 */ /* 0x000fe200000e0665 */
[----:B------:R-:W-:-:S05]  /*3e50*/  IADD3 R14, P0, R5, R94, RZ ;  /* 0x0000005e050e7210 */ /* 0x000fca0007f1e0ff */
[----:B------:R-:W-:Y:S01]  /*3e60*/  IMAD.X R15, R15, 0x1, R95, P0 ;  /* 0x000000010f0f7824 */ /* 0x000fe200000e065f */
[----:B------:R-:W-:-:S04]  /*3e70*/  ISETP.GT.AND P0, PT, R4, 0x39, PT ;  /* 0x000000390400780c */ /* 0x000fc80003f04270 */
[----:B------:R-:W-:-:S13]  /*3e80*/  ISETP.GT.AND P4, PT, R3, RZ, P0 ;  /* 0x000000ff0300720c */ /* 0x000fda0000784270 */
[----:B------:R-:W-:Y:S05]  /*3e90*/  @!P4 BRA `(.L_x_91) ;  /* 0x000000000004c947 */ /* 0x000fea0003800000 */
[----:B------:R1:W5:Y:S02]  /*3ea0*/  LDG.E.LTC128B.U16 R104, desc[UR36][R8.64+0x72] ;  /* 0x0000722408687981 */ /* 0x000364000c1e1520 */
.L_x_91:
[----:B------:R-:W-:Y:S05]  /*3eb0*/  BSYNC B1 ;  /* 0x0000000000017941 */ /* 0x000fea0003800000 */
.L_x_90:
        /* <DEDUP_REMOVED lines=9> */
.L_x_93:
[----:B------:R-:W-:Y:S05]  /*3f50*/  BSYNC B1 ;  /* 0x0000000000017941 */ /* 0x000fea0003800000 */
.L_x_92:
        /* <DEDUP_REMOVED lines=9> */
.L_x_95:
[----:B------:R-:W-:Y:S05]  /*3ff0*/  BSYNC B1 ;  /* 0x0000000000017941 */ /* 0x000fea0003800000 */
.L_x_94:
[----:B-----5:R-:W-:-:S04]  /*4000*/  IMAD.U32 R5, R104, 0x10000, RZ ;  /* 0x0001000068057824 */ /* 0x020fc800078e00ff */
[----:B------:R-:W-:-:S04]  /*4010*/  FMUL R4, R5, R90 ;  /* 0x0000005a05047220 */ /* 0x000fc80000400000 */
[----:B------:R-:W-:-:S05]  /*4020*/  FFMA R4, R87, R88, R4 ;  /* 0x0000005857047223 */ /* 0x000fca0000000004 */
[----:B------:R-:W-:-:S05]  /*4030*/  F2FP.BF16.F32.PACK_AB R4, RZ, R4 ;  /* 0x00000004ff04723e */ /* 0x000fca00000010ff */
[----:B------:R0:W-:Y:S01]  /*4040*/  @P4 STG.E.U16 desc[UR36][R58.64+0x72], R4 ;  /* 0x000072043a004986 */ /* 0x0001e2000c101524 */
[----:B------:R-:W-:-:S13]  /*4050*/  ISETP.GT.AND P4, PT, R3, 0x80, P6 ;  /* 0x000000800300780c */ /* 0x000fda0003784270 */
[----:B------:R-:W2:Y:S01]  /*4060*/  @P4 LDG.E.LTC128B.U16 R104, desc[UR36][R62.64] ;  /* 0x000000243e684981 */ /* 0x000ea2000c1e1520 */
[----:B------:R-:W-:Y:S01]  /*4070*/  BSSY B1, `(.L_x_96) ;  /* 0x000000a000017945 */ /* 0x000fe20003800000 */
[----:B--2---:R-:W-:-:S04]  /*4080*/  IMAD.U32 R5, R104, 0x10000, RZ ;  /* 0x0001000068057824 */ /* 0x004fc800078e00ff */
[----:B------:R-:W-:-:S04]  /*4090*/  FMUL R5, R5, R90 ;  /* 0x0000005a05057220 */ /* 0x000fc80000400000 */
[----:B------:R-:W-:-:S05]  /*40a0*/  FFMA R5, R24, R88, R5 ;  /* 0x0000005818057223 */ /* 0x000fca0000000005 */
[----:B------:R-:W-:-:S05]  /*40b0*/  F2FP.BF16.F32.PACK_AB R5, RZ, R5 ;  /* 0x00000005ff05723e */ /* 0x000fca00000010ff */
[----:B------:R0:W-:Y:S01]  /*40c0*/  @P4 STG.E.U16 desc[UR36][R14.64], R5 ;  /* 0x000000050e004986 */ /* 0x0001e2000c101524 */
[----:B------:R-:W-:-:S04]  /*40d0*/  ISETP.NE.AND P4, PT, R107, RZ, PT ;  /* 0x000000ff6b00720c */ /* 0x000fc80003f85270 */
[----:B------:R-:W-:-:S13]  /*40e0*/  ISETP.GT.AND P4, PT, R3, 0x80, P4 ;  /* 0x000000800300780c */ /* 0x000fda0002784270 */
[----:B0-----:R-:W-:Y:S05]  /*40f0*/  @!P4 BRA `(.L_x_97) ;  /* 0x000000000004c947 */ /* 0x001fea0003800000 */
[----:B------:R0:W5:Y:S02]  /*4100*/  LDG.E.LTC128B.U16 R104, desc[UR36][R60.64+0x2] ;  /* 0x000002243c687981 */ /* 0x000164000c1e1520 */
.L_x_97:
[----:B------:R-:W-:Y:S05]  /*4110*/  BSYNC B1 ;  /* 0x0000000000017941 */ /* 0x000fea0003800000 */
.L_x_96:
[----:B-----5:R-:W-:Y:S01]  /*4120*/  IMAD.U32 R5, R104, 0x10000, RZ ;  /* 0x0001000068057824 */ /* 0x020fe200078e00ff */
[----:B------:R-:W-:Y:S01]  /*4130*/  ISETP.GT.AND P6, PT, R3, 0x88, P6 ;  /* 0x000000880300780c */ /* 0x000fe200037c4270 */
[----:B------:R-:W-:Y:S02]  /*4140*/  BSSY B1, `(.L_x_98) ;  /* 0x000000a000017945 */ /* 0x000fe40003800000 */
[----:B------:R-:W-:Y:S01]  /*4150*/  FMUL R4, R5, R90 ;  /* 0x0000005a05047220 */ /* 0x000fe20000400000 */
[----:B------:R-:W-:-:S03]  /*4160*/  @P4 IMAD.MOV.U32 R5, RZ, RZ, R15 ;  /* 0x000000ffff054224 */ /* 0x000fc600078e000f */
[----:B------:R-:W-:-:S05]  /*4170*/  FFMA R4, R25, R88, R4 ;  /* 0x0000005819047223 */ /* 0x000fca0000000004 */
[----:B------:R-:W-:-:S04]  /*4180*/  F2FP.BF16.F32.PACK_AB R4, RZ, R4 ;  /* 0x00000004ff04723e */ /* 0x000fc800000010ff */
[----:B-1-34-:R-:W-:Y:S01]  /*4190*/  PRMT R8, R4, 0x7610, R8 ;  /* 0x0000761004087816 */ /* 0x01afe20000000008 */
[----:B------:R-:W-:-:S05]  /*41a0*/  @P4 IMAD.MOV.U32 R4, RZ, RZ, R14 ;  /* 0x000000ffff044224 */ /* 0x000fca00078e000e */
[----:B------:R1:W-:Y:S01]  /*41b0*/  @P4 STG.E.U16 desc[UR36][R4.64+0x2], R8 ;  /* 0x0000020804004986 */ /* 0x0003e2000c101524 */
[----:B------:R-:W-:Y:S05]  /*41c0*/  @!P6 BRA `(.L_x_99) ;  /* 0x000000000004e947 */ /* 0x000fea0003800000 */
[----:B------:R2:W5:Y:S02]  /*41d0*/  LDG.E.LTC128B.U16 R104, desc[UR36][R6.64] ;  /* 0x0000002406687981 */ /* 0x000564000c1e1520 */
.L_x_99:
[----:B------:R-:W-:Y:S05]  /*41e0*/  BSYNC B1 ;  /* 0x0000000000017941 */ /* 0x000fea0003800000 */
.L_x_98:
[----:B-1---5:R-:W-:Y:S01]  /*41f0*/  IMAD.U32 R5, R104, 0x10000, RZ ;  /* 0x0001000068057824 */ /* 0x022fe200078e00ff */
[----:B------:R-:W-:Y:S01]  /*4200*/  ISETP.NE.AND P4, PT, R107, RZ, PT ;  /* 0x000000ff6b00720c */ /* 0x000fe20003f85270 */
[----:B------:R-:W-:Y:S02]  /*4210*/  BSSY B1, `(.L_x_100) ;  /* 0x0000008000017945 */ /* 0x000fe40003800000 */
[----:B------:R-:W-:Y:S01]  /*4220*/  FMUL R5, R5, R90 ;  /* 0x0000005a05057220 */ /* 0x000fe20000400000 */
[----:B------:R-:W-:-:S03]  /*4230*/  ISETP.GT.AND P4, PT, R3, 0x88, P4 ;  /* 0x000000880300780c */ /* 0x000fc60002784270 */
[----:B------:R-:W-:-:S05]  /*4240*/  FFMA R5, R26, R88, R5 ;  /* 0x000000581a057223 */ /* 0x000fca0000000005 */
[----:B------:R-:W-:-:S05]  /*4250*/  F2FP.BF16.F32.PACK_AB R5, RZ, R5 ;  /* 0x00000005ff05723e */ /* 0x000fca00000010ff */
[----:B------:R1:W-:Y:S01]  /*4260*/  @P6 STG.E.U16 desc[UR36][R20.64], R5 ;  /* 0x0000000514006986 */ /* 0x0003e2000c101524 */
[----:B------:R-:W-:Y:S05]  /*4270*/  @!P4 BRA `(.L_x_101) ;  /* 0x000000000004c947 */ /* 0x000fea0003800000 */
[----:B------:R3:W5:Y:S02]  /*4280*/  LDG.E.LTC128B.U16 R104, desc[UR36][R10.64+0x2] ;  /* 0x000002240a687981 */ /* 0x000764000c1e1520 */
.L_x_101:
[----:B------:R-:W-:Y:S05]  /*4290*/  BSYNC B1 ;  /* 0x0000000000017941 */ /* 0x000fea0003800000 */
.L_x_100:
[----:B-1---5:R-:W-:Y:S01]  /*42a0*/  IMAD.U32 R5, R104, 0x10000, RZ ;  /* 0x0001000068057824 */ /* 0x022fe200078e00ff */
[----:B------:R-:W-:Y:S01]  /*42b0*/  ISETP.NE.AND P6, PT, R108, RZ, PT ;  /* 0x000000ff6c00720c */ /* 0x000fe20003fc5270 */
[----:B------:R-:W-:Y:S02]  /*42c0*/  BSSY B1, `(.L_x_102) ;  /* 0x0000008000017945 */ /* 0x000fe40003800000 */
[----:B------:R-:W-:-:S04]  /*42d0*/  FMUL R4, R5, R90 ;  /* 0x0000005a05047220 */ /* 0x000fc80000400000 */
[----:B------:R-:W-:-:S05]  /*42e0*/  FFMA R4, R27, R88, R4 ;  /* 0x000000581b047223 */ /* 0x000fca0000000004 */
[----:B------:R-:W-:-:S05]  /*42f0*/  F2FP.BF16.F32.PACK_AB R4, RZ, R4 ;  /* 0x00000004ff04723e */ /* 0x000fca00000010ff */
[----:B------:R1:W-:Y:S01]  /*4300*/  @P4 STG.E.U16 desc[UR36][R64.64+0x2], R4 ;  /* 0x0000020440004986 */ /* 0x0003e2000c101524 */
[----:B------:R-:W-:-:S13]  /*4310*/  ISETP.GT.AND P4, PT, R3, 0x80, P6 ;  /* 0x000000800300780c */ /* 0x000fda0003784270 */
[----:B-1----:R-:W-:Y:S05]  /*4320*/  @!P4 BRA `(.L_x_103) ;  /* 0x000000000004c947 */ /* 0x002fea0003800000 */
[----:B------:R1:W5:Y:S02]  /*4330*/  LDG.E.LTC128B.U16 R104, desc[UR36][R60.64+0x10] ;  /* 0x000010243c687981 */ /* 0x000364000c1e1520 */
.L_x_103:
[----:B------:R-:W-:Y:S05]  /*4340*/  BSYNC B1 ;  /* 0x0000000000017941 */ /* 0x000fea0003800000 */
.L_x_102:
[----:B-----5:R-:W-:Y:S01]  /*4350*/  IMAD.U32 R5, R104, 0x10000, RZ ;  /* 0x0001000068057824 */ /* 0x020fe200078e00ff */
[----:B------:R-:W-:Y:S01]  /*4360*/  ISETP.NE.AND P6, PT, R109, RZ, PT ;  /* 0x000000ff6d00720c */ /* 0x000fe20003fc5270 */
[----:B------:R-:W-:Y:S01]  /*4370*/  @P4 IMAD.MOV.U32 R4, RZ, RZ, R14 ;  /* 0x000000ffff044224 */ /* 0x000fe200078e000e */
[----:B------:R-:W-:Y:S01]  /*4380*/  BSSY B1, `(.L_x_104) ;  /* 0x000000a000017945 */ /* 0x000fe20003800000 */
[----:B------:R-:W-:-:S04]  /*4390*/  FMUL R5, R5, R90 ;  /* 0x0000005a05057220 */ /* 0x000fc80000400000 */
[----:B------:R-:W-:-:S05]  /*43a0*/  FFMA R5, R28, R88, R5 ;  /* 0x000000581c057223 */ /* 0x000fca0000000005 */
[----:B------:R-:W-:-:S04]  /*43b0*/  F2FP.BF16.F32.PACK_AB R5, RZ, R5 ;  /* 0x00000005ff05723e */ /* 0x000fc800000010ff */
[----:B--2---:R-:W-:Y:S01]  /*43c0*/  PRMT R6, R5, 0x7610, R6 ;  /* 0x0000761005067816 */ /* 0x004fe20000000006 */
[----:B------:R-:W-:-:S05]  /*43d0*/  @P4 IMAD.MOV.U32 R5, RZ, RZ, R15 ;  /* 0x000000ffff054224 */ /* 0x000fca00078e000f */
[----:B------:R2:W-:Y:S01]  /*43e0*/  @P4 STG.E.U16 desc[UR36][R4.64+0x10], R6 ;  /* 0x0000100604004986 */ /* 0x0005e2000c101524 */
[----:B------:R-:W-:-:S13]  /*43f0*/  ISETP.GT.AND P4, PT, R3, 0x80, P6 ;  /* 0x000000800300780c */ /* 0x000fda0003784270 */
[----:B--2---:R-:W-:Y:S05]  /*4400*/  @!P4 BRA `(.L_x_105) ;  /* 0x000000000004c947 */ /* 0x004fea0003800000 */
[----:B------:R2:W5:Y:S02]  /*4410*/  LDG.E.LTC128B.U16 R104, desc[UR36][R60.64+0x12] ;  /* 0x000012243c687981 */ /* 0x000564000c1e1520 */
.L_x_105:
[----:B------:R-:W-:Y:S05]  /*4420*/  BSYNC B1 ;  /* 0x0000000000017941 */ /* 0x000fea0003800000 */
.L_x_104:
[----:B-----5:R-:W-:Y:S01]  /*4430*/  IMAD.U32 R5, R104, 0x10000, RZ ;  /* 0x0001000068057824 */ /* 0x020fe200078e00ff */
[----:B------:R-:W-:Y:S03]  /*4440*/  BSSY B1, `(.L_x_106) ;  /* 0x000000c000017945 */ /* 0x000fe60003800000 */
[----:B------:R-:W-:Y:S01]  /*4450*/  FMUL R4, R5, R90 ;  /* 0x0000005a05047220 */ /* 0x000fe20000400000 */
[----:B------:R-:W-:-:S03]  /*4460*/  @P4 IMAD.MOV.U32 R5, RZ, RZ, R15 ;  /* 0x000000ffff054224 */ /* 0x000fc600078e000f */
[----:B------:R-:W-:-:S05]  /*4470*/  FFMA R4, R29, R88, R4 ;  /* 0x000000581d047223 */ /* 0x000fca0000000004 */
[----:B------:R-:W-:-:S04]  /*4480*/  F2FP.BF16.F32.PACK_AB R4, RZ, R4 ;  /* 0x00000004ff04723e */ /* 0x000fc800000010ff */
[----:B------:R-:W-:Y:S01]  /*4490*/  PRMT R6, R4, 0x7610, R6 ;  /* 0x0000761004067816 */ /* 0x000fe20000000006 */
[----:B------:R-:W-:-:S05]  /*44a0*/  @P4 IMAD.MOV.U32 R4, RZ, RZ, R14 ;  /* 0x000000ffff044224 */ /* 0x000fca00078e000e */
[----:B------:R4:W-:Y:S01]  /*44b0*/  @P4 STG.E.U16 desc[UR36][R4.64+0x12], R6 ;  /* 0x0000120604004986 */ /* 0x0009e2000c101524 */
[----:B------:R-:W-:-:S04]  /*44c0*/  ISETP.NE.AND P4, PT, R108, RZ, PT ;  /* 0x000000ff6c00720c */ /* 0x000fc80003f85270 */
[----:B------:R-:W-:-:S13]  /*44d0*/  ISETP.GT.AND P4, PT, R3, 0x88, P4 ;  /* 0x000000880300780c */ /* 0x000fda0002784270 */
[----:B----4-:R-:W-:Y:S05]  /*44e0*/  @!P4 BRA `(.L_x_107) ;  /* 0x000000000004c947 */ /* 0x010fea0003800000 */
[----:B------:R4:W5:Y:S02]  /*44f0*/  LDG.E.LTC128B.U16 R104, desc[UR36][R10.64+0x10] ;  /* 0x000010240a687981 */ /* 0x000964000c1e1520 */
.L_x_107:
[----:B------:R-:W-:Y:S05]  /*4500*/  BSYNC B1 ;  /* 0x0000000000017941 */ /* 0x000fea0003800000 */
.L_x_106:
        /* <DEDUP_REMOVED lines=9> */
.L_x_109:
[----:B------:R-:W-:Y:S05]  /*45a0*/  BSYNC B1 ;  /* 0x0000000000017941 */ /* 0x000fea0003800000 */
.L_x_108:
[----:B-----5:R-:W-:Y:S01]  /*45b0*/  IMAD.U32 R5, R104, 0x10000, RZ ;  /* 0x0001000068057824 */ /* 0x020fe200078e00ff */
[----:B------:R-:W-:Y:S01]  /*45c0*/  ISETP.NE.AND P6, PT, R105, RZ, PT ;  /* 0x000000ff6900720c */ /* 0x000fe20003fc5270 */
[----:B------:R-:W-:Y:S02]  /*45d0*/  BSSY B1, `(.L_x_110) ;  /* 0x000000b000017945 */ /* 0x000fe40003800000 */
[----:B------:R-:W-:Y:S01]  /*45e0*/  FMUL R4, R5, R90 ;  /* 0x0000005a05047220 */ /* 0x000fe20000400000 */
[----:B------:R-:W-:-:S03]  /*45f0*/  @P4 IMAD.MOV.U32 R5, RZ, RZ, R13 ;  /* 0x000000ffff054224 */ /* 0x000fc600078e000d */
[----:B------:R-:W-:-:S05]  /*4600*/  FFMA R4, R31, R88, R4 ;  /* 0x000000581f047223 */ /* 0x000fca0000000004 */
[----:B------:R-:W-:-:S04]  /*4610*/  F2FP.BF16.F32.PACK_AB R4, RZ, R4 ;  /* 0x00000004ff04723e */ /* 0x000fc800000010ff */
[----:B------:R-:W-:Y:S01]  /*4620*/  PRMT R6, R4, 0x7610, R6 ;  /* 0x0000761004067816 */ /* 0x000fe20000000006 */
[----:B------:R-:W-:-:S05]  /*4630*/  @P4 IMAD.MOV.U32 R4, RZ, RZ, R12 ;  /* 0x000000ffff044224 */ /* 0x000fca00078e000c */
[----:B------:R0:W-:Y:S01]  /*4640*/  @P4 STG.E.U16 desc[UR36][R4.64+0x12], R6 ;  /* 0x0000120604004986 */ /* 0x0001e2000c101524 */
[----:B------:R-:W-:-:S13]  /*4650*/  ISETP.GT.AND P4, PT, R3, 0x80, P6 ;  /* 0x000000800300780c */ /* 0x000fda0003784270 */
[----:B0-----:R-:W-:Y:S05]  /*4660*/  @!P4 BRA `(.L_x_111) ;  /* 0x000000000004c947 */ /* 0x001fea0003800000 */
[----:B------:R0:W5:Y:S02]  /*4670*/  LDG.E.LTC128B.U16 R104, desc[UR36][R60.64+0x20] ;  /* 0x000020243c687981 */ /* 0x000164000c1e1520 */
.L_x_111:
[----:B------:R-:W-:Y:S05]  /*4680*/  BSYNC B1 ;  /* 0x0000000000017941 */ /* 0x000fea0003800000 */
.L_x_110:
[----:B-----5:R-:W-:Y:S01]  /*4690*/  IMAD.U32 R5, R104, 0x10000, RZ ;  /* 0x0001000068057824 */ /* 0x020fe200078e00ff */
[----:B------:R-:W-:Y:S01]  /*46a0*/  ISETP.NE.AND P6, PT, R89, RZ, PT ;  /* 0x000000ff5900720c */ /* 0x000fe20003fc5270 */
        /* <DEDUP_REMOVED lines=11> */
.L_x_113:
[----:B------:R-:W-:Y:S05]  /*4760*/  BSYNC B1 ;  /* 0x0000000000017941 */ /* 0x000fea0003800000 */
.L_x_112:
        /* <DEDUP_REMOVED lines=11> */
[----:B0-----:R-:W-:Y:S05]  /*4820*/  @!P4 BRA `(.L_x_115) ;  /* 0x000000000004c947 */ /* 0x001fea0003800000 */
[----:B------:R0:W5:Y:S02]  /*4830*/  LDG.E.LTC128B.U16 R104, desc[UR36][R10.64+0x20] ;  /* 0x000020240a687981 */ /* 0x000164000c1e1520 */
.L_x_115:
[----:B------:R-:W-:Y:S05]  /*4840*/  BSYNC B1 ;  /* 0x0000000000017941 */ /* 0x000fea0003800000 */
.L_x_114:
[----:B-----5:R-:W-:Y:S01]  /*4850*/  IMAD.U32 R5, R104, 0x10000, RZ ;  /* 0x0001000068057824 */ /* 0x020fe200078e00ff */
[----:B------:R-:W-:Y:S01]  /*4860*/  BSSY B1, `(.L_x_116) ;  /* 0x000000b000017945 */ /* 0x000fe20003800000 */
[----:B------:R-:W-:Y:S02]  /*4870*/  @P4 IMAD.MOV.U32 R4, RZ, RZ, R12 ;  /* 0x000000ffff044224 */ /* 0x000fe400078e000c */
        /* <DEDUP_REMOVED lines=9> */
.L_x_117:
[----:B------:R-:W-:Y:S05]  /*4910*/  BSYNC B1 ;  /* 0x0000000000017941 */ /* 0x000fea0003800000 */
.L_x_116:
        /* <DEDUP_REMOVED lines=13> */
.L_x_119:
[----:B------:R-:W-:Y:S05]  /*49f0*/  BSYNC B1 ;  /* 0x0000000000017941 */ /* 0x000fea0003800000 */
.L_x_118:
        /* <DEDUP_REMOVED lines=13> */
.L_x_121:
[----:B------:R-:W-:Y:S05]  /*4ad0*/  BSYNC B1 ;  /* 0x0000000000017941 */ /* 0x000fea0003800000 */
.L_x_120:
        /* <DEDUP_REMOVED lines=13> */
.L_x_123:
[----:B------:R-:W-:Y:S05]  /*4bb0*/  BSYNC B1 ;  /* 0x0000000000017941 */ /* 0x000fea0003800000 */
.L_x_122:
        /* <DEDUP_REMOVED lines=12> */
.L_x_125:
[----:B------:R-:W-:Y:S05]  /*4c80*/  BSYNC B1 ;  /* 0x0000000000017941 */ /* 0x000fea0003800000 */
.L_x_124:
        /* <DEDUP_REMOVED lines=13> */
.L_x_127:
[----:B------:R-:W-:Y:S05]  /*4d60*/  BSYNC B1 ;  /* 0x0000000000017941 */ /* 0x000fea0003800000 */
.L_x_126:
        /* <DEDUP_REMOVED lines=13> */
.L_x_129:
[----:B------:R-:W-:Y:S05]  /*4e40*/  BSYNC B1 ;  /* 0x0000000000017941 */ /* 0x000fea0003800000 */
.L_x_128:
        /* <DEDUP_REMOVED lines=13> */
.L_x_131:
[----:B------:R-:W-:Y:S05]  /*4f20*/  BSYNC B1 ;  /* 0x0000000000017941 */ /* 0x000fea0003800000 */
.L_x_130:
        /* <DEDUP_REMOVED lines=12> */
.L_x_133:
[----:B------:R-:W-:Y:S05]  /*4ff0*/  BSYNC B1 ;  /* 0x0000000000017941 */ /* 0x000fea0003800000 */
.L_x_132:
        /* <DEDUP_REMOVED lines=13> */
.L_x_135:
[----:B------:R-:W-:Y:S05]  /*50d0*/  BSYNC B1 ;  /* 0x0000000000017941 */ /* 0x000fea0003800000 */
.L_x_134:
        /* <DEDUP_REMOVED lines=12> */
.L_x_137:
[----:B------:R-:W-:Y:S05]  /*51a0*/  BSYNC B1 ;  /* 0x0000000000017941 */ /* 0x000fea0003800000 */
.L_x_136:
        /* <DEDUP_REMOVED lines=12> */
.L_x_139:
[----:B------:R-:W-:Y:S05]  /*5270*/  BSYNC B1 ;  /* 0x0000000000017941 */ /* 0x000fea0003800000 */
.L_x_138:
[----:B-----5:R-:W-:Y:S01]  /*5280*/  IMAD.U32 R5, R104, 0x10000, RZ ;  /* 0x0001000068057824 */ /* 0x020fe200078e00ff */
[----:B------:R-:W-:Y:S01]  /*5290*/  ISETP.GT.AND P5, PT, R3, 0x88, P5 ;  /* 0x000000880300780c */ /* 0x000fe20002fa4270 */
        /* <DEDUP_REMOVED lines=8> */
[----:B------:R-:W-:Y:S05]  /*5320*/  @!P5 BRA `(.L_x_141) ;  /* 0x000000000004d947 */ /* 0x000fea0003800000 */
[----:B------:R0:W5:Y:S02]  /*5330*/  LDG.E.LTC128B.U16 R104, desc[UR36][R10.64+0x52] ;  /* 0x000052240a687981 */ /* 0x000164000c1e1520 */
.L_x_141:
[----:B------:R-:W-:Y:S05]  /*5340*/  BSYNC B1 ;  /* 0x0000000000017941 */ /* 0x000fea0003800000 */
.L_x_140:
[----:B0----5:R-:W-:Y:S01]  /*5350*/  IMAD.U32 R5, R104, 0x10000, RZ ;  /* 0x0001000068057824 */ /* 0x021fe200078e00ff */
[----:B------:R-:W-:Y:S01]  /*5360*/  ISETP.GT.AND P4, PT, R3, 0x80, P3 ;  /* 0x000000800300780c */ /* 0x000fe20001f84270 */
        /* <DEDUP_REMOVED lines=8> */
[----:B------:R-:W-:Y:S05]  /*53f0*/  @!P4 BRA `(.L_x_143) ;  /* 0x000000000004c947 */ /* 0x000fea0003800000 */
[----:B------:R0:W5:Y:S02]  /*5400*/  LDG.E.LTC128B.U16 R104, desc[UR36][R60.64+0x60] ;  /* 0x000060243c687981 */ /* 0x000164000c1e1520 */
.L_x_143:
[----:B------:R-:W-:Y:S05]  /*5410*/  BSYNC B1 ;  /* 0x0000000000017941 */ /* 0x000fea0003800000 */
.L_x_142:
[----:B0----5:R-:W-:Y:S01]  /*5420*/  IMAD.U32 R5, R104, 0x10000, RZ ;  /* 0x0001000068057824 */ /* 0x021fe200078e00ff */
        /* <DEDUP_REMOVED lines=11> */
.L_x_145:
[----:B------:R-:W-:Y:S05]  /*54e0*/  BSYNC B1 ;  /* 0x0000000000017941 */ /* 0x000fea0003800000 */
.L_x_144:
        /* <DEDUP_REMOVED lines=12> */
.L_x_147:
[----:B------:R-:W-:Y:S05]  /*55b0*/  BSYNC B1 ;  /* 0x0000000000017941 */ /* 0x000fea0003800000 */
.L_x_146:
        /* <DEDUP_REMOVED lines=12> */
.L_x_149:
[----:B------:R-:W-:Y:S05]  /*5680*/  BSYNC B1 ;  /* 0x0000000000017941 */ /* 0x000fea0003800000 */
.L_x_148:
        /* <DEDUP_REMOVED lines=12> */
.L_x_151:
[----:B------:R-:W-:Y:S05]  /*5750*/  BSYNC B1 ;  /* 0x0000000000017941 */ /* 0x000fea0003800000 */
.L_x_150:
        /* <DEDUP_REMOVED lines=12> */
.L_x_153:
[----:B------:R-:W-:Y:S05]  /*5820*/  BSYNC B1 ;  /* 0x0000000000017941 */ /* 0x000fea0003800000 */
.L_x_152:
        /* <DEDUP_REMOVED lines=9> */
.L_x_155:
[----:B------:R-:W-:Y:S05]  /*58c0*/  BSYNC B1 ;  /* 0x0000000000017941 */ /* 0x000fea0003800000 */
.L_x_154:
[----:B-----5:R-:W-:Y:S01]  /*58d0*/  IMAD.U32 R5, R104, 0x10000, RZ ;  /* 0x0001000068057824 */ /* 0x020fe200078e00ff */
[----:B------:R-:W-:Y:S01]  /*58e0*/  ISETP.GT.AND P0, PT, R3, 0x88, P0 ;  /* 0x000000880300780c */ /* 0x000fe20000704270 */
[----:B0-----:R-:W-:Y:S01]  /*58f0*/  @P1 IMAD.MOV.U32 R4, RZ, RZ, R12 ;  /* 0x000000ffff041224 */ /* 0x001fe200078e000c */
        /* <DEDUP_REMOVED lines=9> */
.L_x_157:
[----:B------:R-:W-:Y:S05]  /*5990*/  BSYNC B1 ;  /* 0x0000000000017941 */ /* 0x000fea0003800000 */
.L_x_156:
[----:B------:R-:W-:Y:S05]  /*59a0*/  @!P0 BRA `(.L_x_158) ;  /* 0x0000001400f08947 */ /* 0x000fea0003800000 */
[----:B-----5:R-:W-:-:S04]  /*59b0*/  IMAD.U32 R3, R104, 0x10000, RZ ;  /* 0x0001000068037824 */ /* 0x020fc800078e00ff */
[----:B0-----:R-:W-:-:S04]  /*59c0*/  FMUL R4, R3, R90 ;  /* 0x0000005a03047220 */ /* 0x001fc80000400000 */
[----:B------:R-:W-:-:S05]  /*59d0*/  FFMA R4, R55, R88, R4 ;  /* 0x0000005837047223 */ /* 0x000fca0000000004 */
[----:B------:R-:W-:-:S05]  /*59e0*/  F2FP.BF16.F32.PACK_AB R4, RZ, R4 ;  /* 0x00000004ff04723e */ /* 0x000fca00000010ff */
[----:B------:R0:W-:Y:S01]  /*59f0*/  STG.E.U16 desc[UR36][R12.64+0x72], R4 ;  /* 0x000072040c007986 */ /* 0x0001e2000c101524 */
[----:B------:R-:W-:Y:S05]  /*5a00*/  BRA `(.L_x_158) ;  /* 0x0000001400d87947 */ /* 0x000fea0003800000 */
.L_x_35:
[----:B------:R-:W-:Y:S01]  /*5a10*/  ULDC.64 UR4, c[0x0][0x5c0] ;  /* 0x0001700000047ab9 */ /* 0x000fe20000000a00 */
[----:B------:R-:W-:Y:S01]  /*5a20*/  ISETP.GT.AND P3, PT, R4, 0x1, PT ;  /* 0x000000010400780c */ /* 0x000fe20003f64270 */
[-C--:B------:R-:W-:Y:S01]  /*5a30*/  FMUL R56, R56, R88.reuse ;  /* 0x0000005838387220 */ /* 0x080fe20000400000 */
[----:B------:R-:W-:Y:S01]  /*5a40*/  LEA R14, P1, R104, UR4, 0x1 ;  /* 0x00000004680e7c11 */ /* 0x000fe2000f8208ff */
[-C--:B------:R-:W-:Y:S01]  /*5a50*/  FMUL R57, R57, R88.reuse ;  /* 0x0000005839397220 */ /* 0x080fe20000400000 */
[----:B------:R-:W-:Y:S01]  /*5a60*/  IMAD.SHL.U32 R7, R12, 0x10, RZ ;  /* 0x000000100c077824 */ /* 0x000fe200078e00ff */
[C---:B------:R-:W-:Y:S01]  /*5a70*/  ISETP.GT.AND P2, PT, R3.reuse, 0x8, P6 ;  /* 0x000000080300780c */ /* 0x040fe20003744270 */
[-C--:B------:R-:W-:Y:S01]  /*5a80*/  FMUL R58, R58, R88.reuse ;  /* 0x000000583a3a7220 */ /* 0x080fe20000400000 */
[----:B------:R-:W-:Y:S01]  /*5a90*/  LEA.HI.X R15, R104, UR5, R95, 0x1, P1 ;  /* 0x00000005680f7c11 */ /* 0x000fe200088f0c5f */
[----:B------:R-:W-:Y:S01]  /*5aa0*/  IMAD.SHL.U32 R89, R12, 0x100, RZ ;  /* 0x000001000c597824 */ /* 0x000fe200078e00ff */
[----:B------:R-:W-:Y:S01]  /*5ab0*/  ISETP.GT.AND P1, PT, R3, RZ, P3 ;  /* 0x000000ff0300720c */ /* 0x000fe20001f24270 */
[----:B------:R-:W-:Y:S01]  /*5ac0*/  FMUL R59, R59, R88 ;  /* 0x000000583b3b7220 */ /* 0x000fe20000400000 */
[----:B------:R-:W-:Y:S01]  /*5ad0*/  F2FP.BF16.F32.PACK_AB R56, RZ, R56 ;  /* 0x00000038ff38723e */ /* 0x000fe200000010ff */
[-C--:B------:R-:W-:Y:S01]  /*5ae0*/  FMUL R60, R60, R88.reuse ;  /* 0x000000583c3c7220 */ /* 0x080fe20000400000 */
[----:B------:R-:W-:Y:S01]  /*5af0*/  F2FP.BF16.F32.PACK_AB R57, RZ, R57 ;  /* 0x00000039ff39723e */ /* 0x000fe200000010ff */
[-C--:B------:R-:W-:Y:S01]  /*5b00*/  FMUL R61, R61, R88.reuse ;  /* 0x000000583d3d7220 */ /* 0x080fe20000400000 */
[----:B------:R-:W-:Y:S01]  /*5b10*/  SHF.L.U64.HI R5, R12, 0x4, R13 ;  /* 0x000000040c057819 */ /* 0x000fe2000001020d */
[----:B------:R-:W-:Y:S01]  /*5b20*/  @P0 STG.E.U16 desc[UR36][R14.64], R56 ;  /* 0x000000380e000986 */ /* 0x000fe2000c101524 */
[----:B------:R-:W-:Y:S01]  /*5b30*/  PRMT R9, R57, 0x7610, R9 ;  /* 0x0000761039097816 */ /* 0x000fe20000000009 */
[----:B------:R-:W-:Y:S01]  /*5b40*/  FMUL R63, R63, R88 ;  /* 0x000000583f3f7220 */ /* 0x000fe20000400000 */
[----:B------:R-:W-:Y:S01]  /*5b50*/  IADD3 R8, P0, R7, R14, RZ ;  /* 0x0000000e07087210 */ /* 0x000fe20007f1e0ff */
[----:B------:R-:W-:Y:S01]  /*5b60*/  FMUL R62, R62, R88 ;  /* 0x000000583e3e7220 */ /* 0x000fe20000400000 */
[----:B------:R-:W-:Y:S01]  /*5b70*/  F2FP.BF16.F32.PACK_AB R58, RZ, R58 ;  /* 0x0000003aff3a723e */ /* 0x000fe200000010ff */
[--C-:B------:R-:W-:Y:S01]  /*5b80*/  @P1 IMAD.MOV.U32 R10, RZ, RZ, R14.reuse ;  /* 0x000000ffff0a1224 */ /* 0x100fe200078e000e */
[----:B------:R-:W-:Y:S01]  /*5b90*/  SHF.L.U64.HI R57, R12, 0x8, R13 ;  /* 0x000000080c397819 */ /* 0x000fe2000001020d */
[--C-:B------:R-:W-:Y:S01]  /*5ba0*/  @P1 IMAD.MOV.U32 R11, RZ, RZ, R15.reuse ;  /* 0x000000ffff0b1224 */ /* 0x100fe200078e000f */
[----:B------:R-:W-:Y:S01]  /*5bb0*/  ISETP.GT.AND P4, PT, R4, 0x8, PT ;  /* 0x000000080400780c */ /* 0x000fe20003f84270 */
[-C--:B------:R-:W-:Y:S01]  /*5bc0*/  FMUL R64, R64, R88.reuse ;  /* 0x0000005840407220 */ /* 0x080fe20000400000 */
[----:B------:R-:W-:Y:S01]  /*5bd0*/  F2FP.BF16.F32.PACK_AB R59, RZ, R59 ;  /* 0x0000003bff3b723e */ /* 0x000fe200000010ff */
[----:B------:R-:W-:Y:S01]  /*5be0*/  FMUL R65, R65, R88 ;  /* 0x0000005841417220 */ /* 0x000fe20000400000 */
[----:B------:R0:W-:Y:S01]  /*5bf0*/  @P1 STG.E.U16 desc[UR36][R10.64+0x2], R9 ;  /* 0x000002090a001986 */ /* 0x0001e2000c101524 */
[----:B------:R-:W-:Y:S01]  /*5c00*/  F2FP.BF16.F32.PACK_AB R60, RZ, R60 ;  /* 0x0000003cff3c723e */ /* 0x000fe200000010ff */
[-C--:B------:R-:W-:Y:S01]  /*5c10*/  FMUL R66, R66, R88.reuse ;  /* 0x0000005842427220 */ /* 0x080fe20000400000 */
[----:B------:R-:W-:Y:S01]  /*5c20*/  F2FP.BF16.F32.PACK_AB R61, RZ, R61 ;  /* 0x0000003dff3d723e */ /* 0x000fe200000010ff */
[-C--:B------:R-:W-:Y:S01]  /*5c30*/  FMUL R67, R67, R88.reuse ;  /* 0x0000005843437220 */ /* 0x080fe20000400000 */
[----:B------:R-:W-:Y:S01]  /*5c40*/  F2FP.BF16.F32.PACK_AB R63, RZ, R63 ;  /* 0x0000003fff3f723e */ /* 0x000fe200000010ff */
[----:B------:R-:W-:Y:S01]  /*5c50*/  FMUL R68, R68, R88 ;  /* 0x0000005844447220 */ /* 0x000fe20000400000 */
[----:B------:R-:W-:Y:S01]  /*5c60*/  F2FP.BF16.F32.PACK_AB R62, RZ, R62 ;  /* 0x0000003eff3e723e */ /* 0x000fe200000010ff */
[----:B------:R-:W-:Y:S01]  /*5c70*/  FMUL R69, R69, R88 ;  /* 0x0000005845457220 */ /* 0x000fe20000400000 */
[----:B------:R-:W-:Y:S01]  /*5c80*/  F2FP.BF16.F32.PACK_AB R64, RZ, R64 ;  /* 0x00000040ff40723e */ /* 0x000fe200000010ff */
[-C--:B------:R-:W-:Y:S01]  /*5c90*/  FMUL R70, R70, R88.reuse ;  /* 0x0000005846467220 */ /* 0x080fe20000400000 */
[----:B------:R-:W-:Y:S01]  /*5ca0*/  F2FP.BF16.F32.PACK_AB R65, RZ, R65 ;  /* 0x00000041ff41723e */ /* 0x000fe200000010ff */
[----:B0-----:R-:W-:Y:S01]  /*5cb0*/  IMAD.X R9, R5, 0x1, R15, P0 ;  /* 0x0000000105097824 */ /* 0x001fe200000e060f */
[----:B------:R-:W-:Y:S01]  /*5cc0*/  ISETP.GT.AND P0, PT, R3, 0x8, P3 ;  /* 0x000000080300780c */ /* 0x000fe20001f04270 */
[-C--:B------:R-:W-:Y:S01]  /*5cd0*/  FMUL R71, R71, R88.reuse ;  /* 0x0000005847477220 */ /* 0x080fe20000400000 */
[----:B------:R-:W-:Y:S01]  /*5ce0*/  ISETP.GT.AND P3, PT, R4, 0x9, PT ;  /* 0x000000090400780c */ /* 0x000fe20003f64270 */
[----:B------:R-:W-:Y:S01]  /*5cf0*/  FMUL R72, R72, R88 ;  /* 0x0000005848487220 */ /* 0x000fe20000400000 */
[----:B------:R-:W-:Y:S01]  /*5d00*/  @P2 STG.E.U16 desc[UR36][R8.64], R58 ;  /* 0x0000003a08002986 */ /* 0x000fe2000c101524 */
[----:B------:R-:W-:Y:S01]  /*5d10*/  IADD3 R6, P1, P2, R89, R14, R7 ;  /* 0x0000000e59067210 */ /* 0x000fe20007a3e007 */
[----:B------:R-:W-:Y:S01]  /*5d20*/  FMUL R73, R73, R88 ;  /* 0x0000005849497220 */ /* 0x000fe20000400000 */
[----:B------:R-:W-:Y:S01]  /*5d30*/  F2FP.BF16.F32.PACK_AB R66, RZ, R66 ;  /* 0x00000042ff42723e */ /* 0x000fe200000010ff */
[-C--:B------:R-:W-:Y:S01]  /*5d40*/  FMUL R74, R74, R88.reuse ;  /* 0x000000584a4a7220 */ /* 0x080fe20000400000 */
[----:B------:R-:W-:Y:S01]  /*5d50*/  IADD3.X R7, R57, R15, R5, P1, P2 ;  /* 0x0000000f39077210 */ /* 0x000fe20000fe4405 */
[-C--:B------:R-:W-:Y:S01]  /*5d60*/  FMUL R75, R75, R88.reuse ;  /* 0x000000584b4b7220 */ /* 0x080fe20000400000 */
[C---:B------:R-:W-:Y:S01]  /*5d70*/  ISETP.GT.AND P1, PT, R3.reuse, RZ, P4 ;  /* 0x000000ff0300720c */ /* 0x040fe20002724270 */
[-C--:B------:R-:W-:Y:S01]  /*5d80*/  FMUL R76, R76, R88.reuse ;  /* 0x000000584c4c7220 */ /* 0x080fe20000400000 */
[----:B------:R-:W-:Y:S01]  /*5d90*/  @P0 STG.E.U16 desc[UR36][R8.64+0x2], R59 ;  /* 0x0000023b08000986 */ /* 0x000fe2000c101524 */
[----:B------:R-:W-:Y:S01]  /*5da0*/  ISETP.GT.AND P0, PT, R3, RZ, P3 ;  /* 0x000000ff0300720c */ /* 0x000fe20001f04270 */
[-C--:B------:R-:W-:Y:S01]  /*5db0*/  FMUL R77, R77, R88.reuse ;  /* 0x000000584d4d7220 */ /* 0x080fe20000400000 */
[----:B------:R-:W-:Y:S01]  /*5dc0*/  ISETP.GT.AND P2, PT, R4, 0x11, PT ;  /* 0x000000110400780c */ /* 0x000fe20003f44270 */
[-C--:B------:R-:W-:Y:S01]  /*5dd0*/  FMUL R78, R78, R88.reuse ;  /* 0x000000584e4e7220 */ /* 0x080fe20000400000 */
[----:B------:R-:W-:Y:S01]  /*5de0*/  F2FP.BF16.F32.PACK_AB R67, RZ, R67 ;  /* 0x00000043ff43723e */ /* 0x000fe200000010ff */
[----:B------:R-:W-:Y:S01]  /*5df0*/  FMUL R79, R79, R88 ;  /* 0x000000584f4f7220 */ /* 0x000fe20000400000 */
[----:B------:R-:W-:Y:S01]  /*5e00*/  F2FP.BF16.F32.PACK_AB R68, RZ, R68 ;  /* 0x00000044ff44723e */ /* 0x000fe200000010ff */
[-C--:B------:R-:W-:Y:S01]  /*5e10*/  FMUL R80, R80, R88.reuse ;  /* 0x0000005850507220 */ /* 0x080fe20000400000 */
[----:B------:R-:W-:Y:S01]  /*5e20*/  F2FP.BF16.F32.PACK_AB R69, RZ, R69 ;  /* 0x00000045ff45723e */ /* 0x000fe200000010ff */
[----:B------:R-:W-:Y:S01]  /*5e30*/  FMUL R81, R81, R88 ;  /* 0x0000005851517220 */ /* 0x000fe20000400000 */
[--C-:B------:R-:W-:Y:S01]  /*5e40*/  @P1 IMAD.MOV.U32 R10, RZ, RZ, R14.reuse ;  /* 0x000000ffff0a1224 */ /* 0x100fe200078e000e */
[----:B------:R-:W-:Y:S01]  /*5e50*/  F2FP.BF16.F32.PACK_AB R70, RZ, R70 ;  /* 0x00000046ff46723e */ /* 0x000fe200000010ff */
[--C-:B------:R-:W-:Y:S01]  /*5e60*/  @P1 IMAD.MOV.U32 R11, RZ, RZ, R15.reuse ;  /* 0x000000ffff0b1224 */ /* 0x100fe200078e000f */
[----:B------:R-:W-:Y:S01]  /*5e70*/  F2FP.BF16.F32.PACK_AB R71, RZ, R71 ;  /* 0x00000047ff47723e */ /* 0x000fe200000010ff */
[----:B------:R-:W-:Y:S01]  /*5e80*/  FMUL R82, R82, R88 ;  /* 0x0000005852527220 */ /* 0x000fe20000400000 */
[----:B------:R-:W-:Y:S01]  /*5e90*/  F2FP.BF16.F32.PACK_AB R72, RZ, R72 ;  /* 0x00000048ff48723e */ /* 0x000fe200000010ff */
[-C--:B------:R-:W-:Y:S01]  /*5ea0*/  FMUL R83, R83, R88.reuse ;  /* 0x0000005853537220 */ /* 0x080fe20000400000 */
[----:B------:R0:W-:Y:S01]  /*5eb0*/  @P1 STG.E.U16 desc[UR36][R10.64+0x10], R60 ;  /* 0x0000103c0a001986 */ /* 0x0001e2000c101524 */
[----:B------:R-:W-:Y:S01]  /*5ec0*/  ISETP.GT.AND P1, PT, R3, 0x8, P4 ;  /* 0x000000080300780c */ /* 0x000fe20002724270 */
[-C--:B------:R-:W-:Y:S01]  /*5ed0*/  FMUL R84, R84, R88.reuse ;  /* 0x0000005854547220 */ /* 0x080fe20000400000 */
[----:B------:R-:W-:Y:S01]  /*5ee0*/  F2FP.BF16.F32.PACK_AB R73, RZ, R73 ;  /* 0x00000049ff49723e */ /* 0x000fe200000010ff */
[----:B------:R-:W-:Y:S01]  /*5ef0*/  FMUL R85, R85, R88 ;  /* 0x0000005855557220 */ /* 0x000fe20000400000 */
[----:B------:R-:W-:Y:S01]  /*5f00*/  F2FP.BF16.F32.PACK_AB R74, RZ, R74 ;  /* 0x0000004aff4a723e */ /* 0x000fe200000010ff */
[-C--:B------:R-:W-:Y:S01]  /*5f10*/  FMUL R86, R86, R88.reuse ;  /* 0x0000005856567220 */ /* 0x080fe20000400000 */
[----:B------:R-:W-:Y:S01]  /*5f20*/  F2FP.BF16.F32.PACK_AB R75, RZ, R75 ;  /* 0x0000004bff4b723e */ /* 0x000fe200000010ff */
[-C--:B------:R-:W-:Y:S01]  /*5f30*/  FMUL R87, R87, R88.reuse ;  /* 0x0000005857577220 */ /* 0x080fe20000400000 */
[----:B------:R-:W-:Y:S01]  /*5f40*/  ISETP.GT.AND P5, PT, R4, 0x28, PT ;  /* 0x000000280400780c */ /* 0x000fe20003fa4270 */
[----:B------:R-:W-:Y:S01]  /*5f50*/  FMUL R24, R24, R88 ;  /* 0x0000005818187220 */ /* 0x000fe20000400000 */
[----:B------:R-:W-:Y:S01]  /*5f60*/  F2FP.BF16.F32.PACK_AB R76, RZ, R76 ;  /* 0x0000004cff4c723e */ /* 0x000fe200000010ff */
[--C-:B0-----:R-:W-:Y:S01]  /*5f70*/  @P0 IMAD.MOV.U32 R10, RZ, RZ, R14.reuse ;  /* 0x000000ffff0a0224 */ /* 0x101fe200078e000e */
[----:B------:R-:W-:Y:S01]  /*5f80*/  ISETP.GT.AND P4, PT, R4, 0x29, PT ;  /* 0x000000290400780c */ /* 0x000fe20003f84270 */
        /* <DEDUP_REMOVED lines=8> */
[C---:B------:R-:W-:Y:S01]  /*6010*/  ISETP.GT.AND P3, PT, R4.reuse, 0x10, PT ;  /* 0x000000100400780c */ /* 0x040fe20003f64270 */
[----:B------:R-:W-:Y:S01]  /*6020*/  @P1 STG.E.U16 desc[UR36][R8.64+0x10], R62 ;  /* 0x0000103e08001986 */ /* 0x000fe2000c101524 */
        /* <DEDUP_REMOVED lines=8> */
[----:B------:R-:W-:Y:S01]  /*60b0*/  F2FP.BF16.F32.PACK_AB R82, RZ, R82 ;  /* 0x00000052ff52723e */ /* 0x000fe200000010ff */
[----:B------:R-:W-:Y:S01]  /*60c0*/  @P0 STG.E.U16 desc[UR36][R8.64+0x12], R63 ;  /* 0x0000123f08000986 */ /* 0x000fe2000c101524 */
[----:B------:R-:W-:Y:S01]  /*60d0*/  ISETP.GT.AND P0, PT, R3, RZ, P3 ;  /* 0x000000ff0300720c */ /* 0x000fe20001f04270 */
[-C--:B------:R-:W-:Y:S01]  /*60e0*/  FMUL R32, R32, R88.reuse ;  /* 0x0000005820207220 */ /* 0x080fe20000400000 */
[----:B------:R-:W-:Y:S01]  /*60f0*/  F2FP.BF16.F32.PACK_AB R83, RZ, R83 ;  /* 0x00000053ff53723e */ /* 0x000fe200000010ff */
[----:B------:R-:W-:Y:S01]  /*6100*/  FMUL R33, R33, R88 ;  /* 0x0000005821217220 */ /* 0x000fe20000400000 */
[----:B------:R-:W-:Y:S01]  /*6110*/  F2FP.BF16.F32.PACK_AB R84, RZ, R84 ;  /* 0x00000054ff54723e */ /* 0x000fe200000010ff */
[-C--:B------:R-:W-:Y:S01]  /*6120*/  FMUL R34, R34, R88.reuse ;  /* 0x0000005822227220 */ /* 0x080fe20000400000 */
[----:B------:R-:W-:Y:S01]  /*6130*/  P2R R5, PR, RZ, 0x20 ;  /* 0x00000020ff057803 */ /* 0x000fe20000000000 */
[-C--:B------:R-:W-:Y:S01]  /*6140*/  FMUL R35, R35, R88.reuse ;  /* 0x0000005823237220 */ /* 0x080fe20000400000 */
[----:B------:R-:W-:Y:S01]  /*6150*/  F2FP.BF16.F32.PACK_AB R85, RZ, R85 ;  /* 0x00000055ff55723e */ /* 0x000fe200000010ff */
[----:B------:R-:W-:Y:S01]  /*6160*/  FMUL R36, R36, R88 ;  /* 0x0000005824247220 */ /* 0x000fe20000400000 */
[----:B------:R-:W-:Y:S01]  /*6170*/  F2FP.BF16.F32.PACK_AB R86, RZ, R86 ;  /* 0x00000056ff56723e */ /* 0x000fe200000010ff */
[----:B------:R-:W-:Y:S01]  /*6180*/  FMUL R37, R37, R88 ;  /* 0x0000005825257220 */ /* 0x000fe20000400000 */
[----:B------:R-:W-:Y:S01]  /*6190*/  F2FP.BF16.F32.PACK_AB R87, RZ, R87 ;  /* 0x00000057ff57723e */ /* 0x000fe200000010ff */
[--C-:B0-----:R-:W-:Y:S01]  /*61a0*/  @P0 IMAD.MOV.U32 R10, RZ, RZ, R14.reuse ;  /* 0x000000ffff0a0224 */ /* 0x101fe200078e000e */
[----:B------:R-:W-:Y:S01]  /*61b0*/  F2FP.BF16.F32.PACK_AB R24, RZ, R24 ;  /* 0x00000018ff18723e */ /* 0x000fe200000010ff */
[--C-:B------:R-:W-:Y:S01]  /*61c0*/  @P0 IMAD.MOV.U32 R11, RZ, RZ, R15.reuse ;  /* 0x000000ffff0b0224 */ /* 0x100fe200078e000f */
[----:B------:R-:W-:Y:S01]  /*61d0*/  F2FP.BF16.F32.PACK_AB R25, RZ, R25 ;  /* 0x00000019ff19723e */ /* 0x000fe200000010ff */
[----:B------:R-:W-:Y:S01]  /*61e0*/  FMUL R38, R38, R88 ;  /* 0x0000005826267220 */ /* 0x000fe20000400000 */
[----:B------:R-:W-:Y:S01]  /*61f0*/  F2FP.BF16.F32.PACK_AB R26, RZ, R26 ;  /* 0x0000001aff1a723e */ /* 0x000fe200000010ff */
[-C--:B------:R-:W-:Y:S01]  /*6200*/  FMUL R39, R39, R88.reuse ;  /* 0x0000005827277220 */ /* 0x080fe20000400000 */
[----:B------:R0:W-:Y:S01]  /*6210*/  @P0 STG.E.U16 desc[UR36][R10.64+0x20], R64 ;  /* 0x000020400a000986 */ /* 0x0001e2000c101524 */
[----:B------:R-:W-:Y:S01]  /*6220*/  ISETP.GT.AND P0, PT, R3, RZ, P2 ;  /* 0x000000ff0300720c */ /* 0x000fe20001704270 */
        /* <DEDUP_REMOVED lines=12> */
[----:B0-----:R-:W-:Y:S01]  /*62f0*/  @P0 IMAD.MOV.U32 R10, RZ, RZ, R14 ;  /* 0x000000ffff0a0224 */ /* 0x001fe200078e000e */
[----:B------:R-:W-:Y:S01]  /*6300*/  F2FP.BF16.F32.PACK_AB R33, RZ, R33 ;  /* 0x00000021ff21723e */ /* 0x000fe200000010ff */
[----:B------:R-:W-:Y:S01]  /*6310*/  @P0 IMAD.MOV.U32 R11, RZ, RZ, R15 ;  /* 0x000000ffff0b0224 */ /* 0x000fe200078e000f */
[----:B------:R-:W-:Y:S01]  /*6320*/  F2FP.BF16.F32.PACK_AB R34, RZ, R34 ;  /* 0x00000022ff22723e */ /* 0x000fe200000010ff */
[-C--:B------:R-:W-:Y:S01]  /*6330*/  FMUL R46, R46, R88.reuse ;  /* 0x000000582e2e7220 */ /* 0x080fe20000400000 */
[----:B------:R-:W-:Y:S01]  /*6340*/  F2FP.BF16.F32.PACK_AB R35, RZ, R35 ;  /* 0x00000023ff23723e */ /* 0x000fe200000010ff */
[-C--:B------:R-:W-:Y:S01]  /*6350*/  FMUL R47, R47, R88.reuse ;  /* 0x000000582f2f7220 */ /* 0x080fe20000400000 */
[----:B------:R0:W-:Y:S01]  /*6360*/  @P0 STG.E.U16 desc[UR36][R10.64+0x22], R65 ;  /* 0x000022410a000986 */ /* 0x0001e2000c101524 */
[----:B------:R-:W-:Y:S01]  /*6370*/  ISETP.GT.AND P0, PT, R3, 0x8, P3 ;  /* 0x000000080300780c */ /* 0x000fe20001f04270 */
[-C--:B------:R-:W-:Y:S01]  /*6380*/  FMUL R48, R48, R88.reuse ;  /* 0x0000005830307220 */ /* 0x080fe20000400000 */
[----:B------:R-:W-:Y:S01]  /*6390*/  ISETP.GT.AND P3, PT, R4, 0x30, PT ;  /* 0x000000300400780c */ /* 0x000fe20003f64270 */
        /* <DEDUP_REMOVED lines=11> */
[----:B------:R-:W-:Y:S01]  /*6450*/  ISETP.GT.AND P0, PT, R3, 0x8, P2 ;  /* 0x000000080300780c */ /* 0x000fe20001704270 */
[-C--:B------:R-:W-:Y:S01]  /*6460*/  FMUL R54, R54, R88.reuse ;  /* 0x0000005836367220 */ /* 0x080fe20000400000 */
[----:B------:R-:W-:Y:S01]  /*6470*/  ISETP.GT.AND P2, PT, R4, 0x18, PT ;  /* 0x000000180400780c */ /* 0x000fe20003f44270 */
[----:B------:R-:W-:Y:S01]  /*6480*/  FMUL R55, R55, R88 ;  /* 0x0000005837377220 */ /* 0x000fe20000400000 */
[----:B------:R-:W-:-:S02]  /*6490*/  F2FP.BF16.F32.PACK_AB R41, RZ, R41 ;  /* 0x00000029ff29723e */ /* 0x000fc400000010ff */
[----:B------:R-:W-:Y:S02]  /*64a0*/  F2FP.BF16.F32.PACK_AB R42, RZ, R42 ;  /* 0x0000002aff2a723e */ /* 0x000fe400000010ff */
[----:B------:R-:W-:Y:S02]  /*64b0*/  F2FP.BF16.F32.PACK_AB R43, RZ, R43 ;  /* 0x0000002bff2b723e */ /* 0x000fe400000010ff */
[----:B------:R-:W-:Y:S02]  /*64c0*/  F2FP.BF16.F32.PACK_AB R44, RZ, R44 ;  /* 0x0000002cff2c723e */ /* 0x000fe400000010ff */
[----:B------:R-:W-:Y:S01]  /*64d0*/  F2FP.BF16.F32.PACK_AB R45, RZ, R45 ;  /* 0x0000002dff2d723e */ /* 0x000fe200000010ff */
[----:B------:R-:W-:Y:S01]  /*64e0*/  @P0 STG.E.U16 desc[UR36][R8.64+0x22], R67 ;  /* 0x0000224308000986 */ /* 0x000fe2000c101524 */
[----:B------:R-:W-:Y:S02]  /*64f0*/  ISETP.GT.AND P0, PT, R3, RZ, P2 ;  /* 0x000000ff0300720c */ /* 0x000fe40001704270 */
[----:B------:R-:W-:-:S02]  /*6500*/  F2FP.BF16.F32.PACK_AB R46, RZ, R46 ;  /* 0x0000002eff2e723e */ /* 0x000fc400000010ff */
[----:B------:R-:W-:Y:S02]  /*6510*/  F2FP.BF16.F32.PACK_AB R47, RZ, R47 ;  /* 0x0000002fff2f723e */ /* 0x000fe400000010ff */
[----:B------:R-:W-:Y:S02]  /*6520*/  F2FP.BF16.F32.PACK_AB R48, RZ, R48 ;  /* 0x00000030ff30723e */ /* 0x000fe400000010ff */
[----:B------:R-:W-:Y:S02]  /*6530*/  F2FP.BF16.F32.PACK_AB R49, RZ, R49 ;  /* 0x00000031ff31723e */ /* 0x000fe400000010ff */
[----:B------:R-:W-:Y:S02]  /*6540*/  F2FP.BF16.F32.PACK_AB R50, RZ, R50 ;  /* 0x00000032ff32723e */ /* 0x000fe400000010ff */
[----:B------:R-:W-:Y:S01]  /*6550*/  F2FP.BF16.F32.PACK_AB R51, RZ, R51 ;  /* 0x00000033ff33723e */ /* 0x000fe200000010ff */
[----:B0-----:R-:W-:Y:S01]  /*6560*/  @P0 IMAD.MOV.U32 R10, RZ, RZ, R14 ;  /* 0x000000ffff0a0224 */ /* 0x001fe200078e000e */
[----:B------:R-:W-:Y:S01]  /*6570*/  F2FP.BF16.F32.PACK_AB R52, RZ, R52 ;  /* 0x00000034ff34723e */ /* 0x000fe200000010ff */
[----:B------:R-:W-:Y:S01]  /*6580*/  @P0 IMAD.MOV.U32 R11, RZ, RZ, R15 ;  /* 0x000000ffff0b0224 */ /* 0x000fe200078e000f */
[----:B------:R-:W-:-:S02]  /*6590*/  F2FP.BF16.F32.PACK_AB R53, RZ, R53 ;  /* 0x00000035ff35723e */ /* 0x000fc400000010ff */
[----:B------:R-:W-:Y:S02]  /*65a0*/  F2FP.BF16.F32.PACK_AB R54, RZ, R54 ;  /* 0x00000036ff36723e */ /* 0x000fe400000010ff */
[----:B------:R0:W-:Y:S01]  /*65b0*/  @P0 STG.E.U16 desc[UR36][R10.64+0x30], R68 ;  /* 0x000030440a000986 */ /* 0x0001e2000c101524 */
[----:B------:R-:W-:Y:S02]  /*65c0*/  ISETP.GT.AND P0, PT, R3, RZ, P1 ;  /* 0x000000ff0300720c */ /* 0x000fe40000f04270 */
[----:B------:R-:W-:-:S11]  /*65d0*/  F2FP.BF16.F32.PACK_AB R55, RZ, R55 ;  /* 0x00000037ff37723e */ /* 0x000fd600000010ff */
[----:B0-----:R-:W-:Y:S02]  /*65e0*/  @P0 IMAD.MOV.U32 R10, RZ, RZ, R14 ;  /* 0x000000ffff0a0224 */ /* 0x001fe400078e000e */
[----:B------:R-:W-:-:S05]  /*65f0*/  @P0 IMAD.MOV.U32 R11, RZ, RZ, R15 ;  /* 0x000000ffff0b0224 */ /* 0x000fca00078e000f */
[----:B------:R0:W-:Y:S01]  /*6600*/  @P0 STG.E.U16 desc[UR36][R10.64+0x32], R69 ;  /* 0x000032450a000986 */ /* 0x0001e2000c101524 */
[----:B------:R-:W-:Y:S02]  /*6610*/  ISETP.GT.AND P0, PT, R3, 0x8, P2 ;  /* 0x000000080300780c */ /* 0x000fe40001704270 */
[----:B------:R-:W-:-:S11]  /*6620*/  ISETP.GT.AND P2, PT, R4, 0x20, PT ;  /* 0x000000200400780c */ /* 0x000fd60003f44270 */
[----:B------:R-:W-:Y:S01]  /*6630*/  @P0 STG.E.U16 desc[UR36][R8.64+0x30], R70 ;  /* 0x0000304608000986 */ /* 0x000fe2000c101524 */
[----:B------:R-:W-:Y:S02]  /*6640*/  ISETP.GT.AND P0, PT, R3, 0x8, P1 ;  /* 0x000000080300780c */ /* 0x000fe40000f04270 */
[----:B------:R-:W-:-:S11]  /*6650*/  ISETP.GT.AND P1, PT, R4, 0x21, PT ;  /* 0x000000210400780c */ /* 0x000fd60003f24270 */
[----:B------:R-:W-:Y:S01]  /*6660*/  @P0 STG.E.U16 desc[UR36][R8.64+0x32], R71 ;  /* 0x0000324708000986 */ /* 0x000fe2000c101524 */
[----:B------:R-:W-:-:S13]  /*6670*/  ISETP.GT.AND P0, PT, R3, RZ, P2 ;  /* 0x000000ff0300720c */ /* 0x000fda0001704270 */
[----:B0-----:R-:W-:Y:S02]  /*6680*/  @P0 IMAD.MOV.U32 R10, RZ, RZ, R14 ;  /* 0x000000ffff0a0224 */ /* 0x001fe400078e000e */
[----:B------:R-:W-:-:S05]  /*6690*/  @P0 IMAD.MOV.U32 R11, RZ, RZ, R15 ;  /* 0x000000ffff0b0224 */ /* 0x000fca00078e000f */
[----:B------:R0:W-:Y:S01]  /*66a0*/  @P0 STG.E.U16 desc[UR36][R10.64+0x40], R72 ;  /* 0x000040480a000986 */ /* 0x0001e2000c101524 */
[----:B------:R-:W-:-:S13]  /*66b0*/  ISETP.GT.AND P0, PT, R3, RZ, P1 ;  /* 0x000000ff0300720c */ /* 0x000fda0000f04270 */
[----:B0-----:R-:W-:Y:S02]  /*66c0*/  @P0 IMAD.MOV.U32 R10, RZ, RZ, R14 ;  /* 0x000000ffff0a0224 */ /* 0x001fe400078e000e */
[----:B------:R-:W-:-:S05]  /*66d0*/  @P0 IMAD.MOV.U32 R11, RZ, RZ, R15 ;  /* 0x000000ffff0b0224 */ /* 0x000fca00078e000f */
[----:B------:R0:W-:Y:S01]  /*66e0*/  @P0 STG.E.U16 desc[UR36][R10.64+0x42], R73 ;  /* 0x000042490a000986 */ /* 0x0001e2000c101524 */
[----:B------:R-:W-:Y:S02]  /*66f0*/  ISETP.GT.AND P0, PT, R3, 0x8, P2 ;  /* 0x000000080300780c */ /* 0x000fe40001704270 */
[----:B------:R-:W-:-:S11]  /*6700*/  ISETP.GT.AND P2, PT, R4, 0x38, PT ;  /* 0x000000380400780c */ /* 0x000fd60003f44270 */
[----:B------:R-:W-:Y:S01]  /*6710*/  @P0 STG.E.U16 desc[UR36][R8.64+0x40], R74 ;  /* 0x0000404a08000986 */ /* 0x000fe2000c101524 */
[----:B------:R-:W-:-:S13]  /*6720*/  ISETP.GT.AND P0, PT, R3, 0x8, P1 ;  /* 0x000000080300780c */ /* 0x000fda0000f04270 */
        /* <DEDUP_REMOVED lines=9> */
[----:B------:R-:W-:-:S13]  /*67c0*/  ISETP.GT.AND P0, PT, R3, 0x8, P5 ;  /* 0x000000080300780c */ /* 0x000fda0002f04270 */
[----:B------:R-:W-:Y:S01]  /*67d0*/  @P0 STG.E.U16 desc[UR36][R8.64+0x50], R78 ;  /* 0x0000504e08000986 */ /* 0x000fe2000c101524 */
[----:B------:R-:W-:-:S13]  /*67e0*/  ISETP.GT.AND P0, PT, R3, 0x8, P4 ;  /* 0x000000080300780c */ /* 0x000fda0002704270 */
[----:B------:R-:W-:Y:S01]  /*67f0*/  @P0 STG.E.U16 desc[UR36][R8.64+0x52], R79 ;  /* 0x0000524f08000986 */ /* 0x000fe2000c101524 */
[----:B------:R-:W-:-:S13]  /*6800*/  ISETP.GT.AND P0, PT, R3, RZ, P3 ;  /* 0x000000ff0300720c */ /* 0x000fda0001f04270 */
[----:B0-----:R-:W-:Y:S02]  /*6810*/  @P0 IMAD.MOV.U32 R10, RZ, RZ, R14 ;  /* 0x000000ffff0a0224 */ /* 0x001fe400078e000e */
[----:B------:R-:W-:-:S05]  /*6820*/  @P0 IMAD.MOV.U32 R11, RZ, RZ, R15 ;  /* 0x000000ffff0b0224 */ /* 0x000fca00078e000f */
[----:B------:R0:W-:Y:S01]  /*6830*/  @P0 STG.E.U16 desc[UR36][R10.64+0x60], R80 ;  /* 0x000060500a000986 */ /* 0x0001e2000c101524 */
[----:B------:R-:W-:-:S04]  /*6840*/  ISETP.GT.AND P0, PT, R4, 0x31, PT ;  /* 0x000000310400780c */ /* 0x000fc80003f04270 */
        /* <DEDUP_REMOVED lines=8> */
[----:B------:R-:W-:-:S05]  /*68d0*/  IADD3 R12, P1, R89, R8, RZ ;  /* 0x00000008590c7210 */ /* 0x000fca0007f3e0ff */
[----:B------:R-:W-:Y:S01]  /*68e0*/  IMAD.X R13, R57, 0x1, R9, P1 ;  /* 0x00000001390d7824 */ /* 0x000fe200008e0609 */
[----:B------:R-:W-:-:S13]  /*68f0*/  ISETP.GT.AND P1, PT, R3, RZ, P2 ;  /* 0x000000ff0300720c */ /* 0x000fda0001724270 */
[----:B------:R-:W-:Y:S01]  /*6900*/  @P1 STG.E.U16 desc[UR36][R14.64+0x70], R84 ;  /* 0x000070540e001986 */ /* 0x000fe2000c101524 */
[----:B------:R-:W-:-:S05]  /*6910*/  IADD3 R20, P1, R89, R8, RZ ;  /* 0x0000000859147210 */ /* 0x000fca0007f3e0ff */
[----:B------:R-:W-:Y:S01]  /*6920*/  IMAD.X R21, R57, 0x1, R9, P1 ;  /* 0x0000000139157824 */ /* 0x000fe200008e0609 */
[----:B0-----:R-:W-:-:S05]  /*6930*/  IADD3 R10, P1, R89, R14, RZ ;  /* 0x0000000e590a7210 */ /* 0x001fca0007f3e0ff */
[----:B------:R-:W-:Y:S01]  /*6940*/  IMAD.X R11, R57, 0x1, R15, P1 ;  /* 0x00000001390b7824 */ /* 0x000fe200008e060f */
[----:B------:R-:W-:-:S04]  /*6950*/  ISETP.GT.AND P1, PT, R4, 0x39, PT ;  /* 0x000000390400780c */ /* 0x000fc80003f24270 */
[----:B------:R-:W-:-:S13]  /*6960*/  ISETP.GT.AND P5, PT, R3, RZ, P1 ;  /* 0x000000ff0300720c */ /* 0x000fda0000fa4270 */
[----:B------:R-:W-:Y:S01]  /*6970*/  @P5 STG.E.U16 desc[UR36][R14.64+0x72], R85 ;  /* 0x000072550e005986 */ /* 0x000fe2000c101524 */
[----:B------:R-:W-:-:S13]  /*6980*/  ISETP.GT.AND P5, PT, R3, 0x8, P2 ;  /* 0x000000080300780c */ /* 0x000fda00017a4270 */
[----:B------:R-:W-:Y:S01]  /*6990*/  @P5 STG.E.U16 desc[UR36][R8.64+0x70], R86 ;  /* 0x0000705608005986 */ /* 0x000fe2000c101524 */
[----:B------:R-:W-:-:S13]  /*69a0*/  ISETP.GT.AND P5, PT, R3, 0x8, P1 ;  /* 0x000000080300780c */ /* 0x000fda0000fa4270 */
[----:B------:R0:W-:Y:S01]  /*69b0*/  @P5 STG.E.U16 desc[UR36][R8.64+0x72], R87 ;  /* 0x0000725708005986 */ /* 0x0001e2000c101524 */
[C---:B------:R-:W-:Y:S02]  /*69c0*/  ISETP.GT.AND P5, PT, R3.reuse, 0x80, P6 ;  /* 0x000000800300780c */ /* 0x040fe400037a4270 */
[----:B------:R-:W-:-:S11]  /*69d0*/  ISETP.GT.AND P6, PT, R3, 0x88, P6 ;  /* 0x000000880300780c */ /* 0x000fd600037c4270 */
[----:B------:R-:W-:Y:S01]  /*69e0*/  @P5 STG.E.U16 desc[UR36][R10.64], R24 ;  /* 0x000000180a005986 */ /* 0x000fe2000c101524 */
[----:B------:R-:W-:-:S04]  /*69f0*/  ISETP.GT.AND P5, PT, R4, 0x1, PT ;  /* 0x000000010400780c */ /* 0x000fc80003fa4270 */
[----:B------:R-:W-:-:S13]  /*6a00*/  ISETP.GT.AND P5, PT, R3, 0x80, P5 ;  /* 0x000000800300780c */ /* 0x000fda0002fa4270 */
[----:B0-----:R-:W-:Y:S02]  /*6a10*/  @P5 IMAD.MOV.U32 R8, RZ, RZ, R10 ;  /* 0x000000ffff085224 */ /* 0x001fe400078e000a */
[----:B------:R-:W-:-:S05]  /*6a20*/  @P5 IMAD.MOV.U32 R9, RZ, RZ, R11 ;  /* 0x000000ffff095224 */ /* 0x000fca00078e000b */
[----:B------:R0:W-:Y:S01]  /*6a30*/  @P5 STG.E.U16 desc[UR36][R8.64+0x2], R25 ;  /* 0x0000021908005986 */ /* 0x0001e2000c101524 */
[----:B------:R-:W-:-:S03]  /*6a40*/  ISETP.NE.AND P5, PT, R5, RZ, PT ;  /* 0x000000ff0500720c */ /* 0x000fc60003fa5270 */
[----:B------:R-:W-:Y:S01]  /*6a50*/  @P6 STG.E.U16 desc[UR36][R12.64], R26 ;  /* 0x0000001a0c006986 */ /* 0x000fe2000c101524 */
[----:B------:R-:W-:-:S04]  /*6a60*/  ISETP.GT.AND P6, PT, R4, 0x1, PT ;  /* 0x000000010400780c */ /* 0x000fc80003fc4270 */
[----:B------:R-:W-:-:S13]  /*6a70*/  ISETP.GT.AND P6, PT, R3, 0x88, P6 ;  /* 0x000000880300780c */ /* 0x000fda00037c4270 */
[----:B------:R-:W-:Y:S01]  /*6a80*/  @P6 STG.E.U16 desc[UR36][R20.64+0x2], R27 ;  /* 0x0000021b14006986 */ /* 0x000fe2000c101524 */
[----:B------:R-:W-:-:S04]  /*6a90*/  ISETP.GT.AND P6, PT, R4, 0x8, PT ;  /* 0x000000080400780c */ /* 0x000fc80003fc4270 */
[----:B------:R-:W-:-:S13]  /*6aa0*/  ISETP.GT.AND P6, PT, R3, 0x80, P6 ;  /* 0x000000800300780c */ /* 0x000fda00037c4270 */
[----:B0-----:R-:W-:Y:S02]  /*6ab0*/  @P6 IMAD.MOV.U32 R8, RZ, RZ, R10 ;  /* 0x000000ffff086224 */ /* 0x001fe400078e000a */
[----:B------:R-:W-:-:S05]  /*6ac0*/  @P6 IMAD.MOV.U32 R9, RZ, RZ, R11 ;  /* 0x000000ffff096224 */ /* 0x000fca00078e000b */
[----:B------:R0:W-:Y:S01]  /*6ad0*/  @P6 STG.E.U16 desc[UR36][R8.64+0x10], R28 ;  /* 0x0000101c08006986 */ /* 0x0001e2000c101524 */
[----:B------:R-:W-:-:S04]  /*6ae0*/  ISETP.GT.AND P6, PT, R4, 0x9, PT ;  /* 0x000000090400780c */ /* 0x000fc80003fc4270 */
[----:B------:R-:W-:-:S13]  /*6af0*/  ISETP.GT.AND P6, PT, R3, 0x80, P6 ;  /* 0x000000800300780c */ /* 0x000fda00037c4270 */
[----:B0-----:R-:W-:Y:S02]  /*6b00*/  @P6 IMAD.MOV.U32 R8, RZ, RZ, R10 ;  /* 0x000000ffff086224 */ /* 0x001fe400078e000a */
[----:B------:R-:W-:-:S05]  /*6b10*/  @P6 IMAD.MOV.U32 R9, RZ, RZ, R11 ;  /* 0x000000ffff096224 */ /* 0x000fca00078e000b */
[----:B------:R0:W-:Y:S01]  /*6b20*/  @P6 STG.E.U16 desc[UR36][R8.64+0x12], R29 ;  /* 0x0000121d08006986 */ /* 0x0001e2000c101524 */
[----:B------:R-:W-:-:S04]  /*6b30*/  ISETP.GT.AND P6, PT, R4, 0x8, PT ;  /* 0x000000080400780c */ /* 0x000fc80003fc4270 */
[----:B------:R-:W-:-:S13]  /*6b40*/  ISETP.GT.AND P6, PT, R3, 0x88, P6 ;  /* 0x000000880300780c */ /* 0x000fda00037c4270 */
        /* <DEDUP_REMOVED lines=45> */
[----:B------:R-:W-:Y:S01]  /*6e20*/  @P6 STG.E.U16 desc[UR36][R8.64+0x42], R41 ;  /* 0x0000422908006986 */ /* 0x000fe2000c101524 */
[----:B------:R-:W-:-:S04]  /*6e30*/  ISETP.GT.AND P6, PT, R4, 0x20, PT ;  /* 0x000000200400780c */ /* 0x000fc80003fc4270 */
[----:B------:R-:W-:-:S13]  /*6e40*/  ISETP.GT.AND P6, PT, R3, 0x88, P6 ;  /* 0x000000880300780c */ /* 0x000fda00037c4270 */
[----:B------:R-:W-:Y:S01]  /*6e50*/  @P6 STG.E.U16 desc[UR36][R6.64+0x40], R42 ;  /* 0x0000402a06006986 */ /* 0x000fe2000c101524 */
[----:B------:R-:W-:-:S04]  /*6e60*/  ISETP.GT.AND P6, PT, R4, 0x21, PT ;  /* 0x000000210400780c */ /* 0x000fc80003fc4270 */
[----:B------:R-:W-:-:S13]  /*6e70*/  ISETP.GT.AND P6, PT, R3, 0x88, P6 ;  /* 0x000000880300780c */ /* 0x000fda00037c4270 */
[----:B------:R-:W-:Y:S02]  /*6e80*/  @P6 IMAD.MOV.U32 R4, RZ, RZ, R6 ;  /* 0x000000ffff046224 */ /* 0x000fe400078e0006 */
[----:B------:R-:W-:-:S05]  /*6e90*/  @P6 IMAD.MOV.U32 R5, RZ, RZ, R7 ;  /* 0x000000ffff056224 */ /* 0x000fca00078e0007 */
[----:B------:R0:W-:Y:S01]  /*6ea0*/  @P6 STG.E.U16 desc[UR36][R4.64+0x42], R43 ;  /* 0x0000422b04006986 */ /* 0x0001e2000c101524 */
[C---:B------:R-:W-:Y:S02]  /*6eb0*/  ISETP.GT.AND P6, PT, R3.reuse, 0x80, P5 ;  /* 0x000000800300780c */ /* 0x040fe40002fc4270 */
[----:B------:R-:W-:-:S11]  /*6ec0*/  ISETP.GT.AND P5, PT, R3, 0x88, P5 ;  /* 0x000000880300780c */ /* 0x000fd60002fa4270 */
[----:B0-----:R-:W-:Y:S02]  /*6ed0*/  @P6 IMAD.MOV.U32 R4, RZ, RZ, R10 ;  /* 0x000000ffff046224 */ /* 0x001fe400078e000a */
[----:B------:R-:W-:-:S05]  /*6ee0*/  @P6 IMAD.MOV.U32 R5, RZ, RZ, R11 ;  /* 0x000000ffff056224 */ /* 0x000fca00078e000b */
[----:B------:R0:W-:Y:S01]  /*6ef0*/  @P6 STG.E.U16 desc[UR36][R4.64+0x50], R44 ;  /* 0x0000502c04006986 */ /* 0x0001e2000c101524 */
[C---:B------:R-:W-:Y:S02]  /*6f00*/  ISETP.GT.AND P6, PT, R3.reuse, 0x80, P4 ;  /* 0x000000800300780c */ /* 0x040fe400027c4270 */
[----:B------:R-:W-:-:S11]  /*6f10*/  ISETP.GT.AND P4, PT, R3, 0x88, P4 ;  /* 0x000000880300780c */ /* 0x000fd60002784270 */
[----:B0-----:R-:W-:Y:S02]  /*6f20*/  @P6 IMAD.MOV.U32 R4, RZ, RZ, R10 ;  /* 0x000000ffff046224 */ /* 0x001fe400078e000a */
[----:B------:R-:W-:-:S05]  /*6f30*/  @P6 IMAD.MOV.U32 R5, RZ, RZ, R11 ;  /* 0x000000ffff056224 */ /* 0x000fca00078e000b */
[----:B------:R0:W-:Y:S02]  /*6f40*/  @P6 STG.E.U16 desc[UR36][R4.64+0x52], R45 ;  /* 0x0000522d04006986 */ /* 0x0001e4000c101524 */
[----:B0-----:R-:W-:Y:S02]  /*6f50*/  @P5 IMAD.MOV.U32 R4, RZ, RZ, R6 ;  /* 0x000000ffff045224 */ /* 0x001fe400078e0006 */
[----:B------:R-:W-:-:S05]  /*6f60*/  @P5 IMAD.MOV.U32 R5, RZ, RZ, R7 ;  /* 0x000000ffff055224 */ /* 0x000fca00078e0007 */
[----:B------:R0:W-:Y:S01]  /*6f70*/  @P5 STG.E.U16 desc[UR36][R4.64+0x50], R46 ;  /* 0x0000502e04005986 */ /* 0x0001e2000c101524 */
[C---:B------:R-:W-:Y:S02]  /*6f80*/  ISETP.GT.AND P5, PT, R3.reuse, 0x80, P3 ;  /* 0x000000800300780c */ /* 0x040fe40001fa4270 */
[----:B------:R-:W-:Y:S01]  /*6f90*/  ISETP.GT.AND P3, PT, R3, 0x88, P3 ;  /* 0x000000880300780c */ /* 0x000fe20001f64270 */
        /* <DEDUP_REMOVED lines=17> */
[----:B------:R0:W-:Y:S02]  /*70b0*/  @P3 STG.E.U16 desc[UR36][R4.64+0x60], R50 ;  /* 0x0000603204003986 */ /* 0x0001e4000c101524 */
[----:B0-----:R-:W-:Y:S02]  /*70c0*/  @P0 IMAD.MOV.U32 R4, RZ, RZ, R6 ;  /* 0x000000ffff040224 */ /* 0x001fe400078e0006 */
[----:B------:R-:W-:-:S05]  /*70d0*/  @P0 IMAD.MOV.U32 R5, RZ, RZ, R7 ;  /* 0x000000ffff050224 */ /* 0x000fca00078e0007 */
[----:B------:R0:W-:Y:S02]  /*70e0*/  @P0 STG.E.U16 desc[UR36][R4.64+0x62], R51 ;  /* 0x0000623304000986 */ /* 0x0001e4000c101524 */
[----:B0-----:R-:W-:Y:S02]  /*70f0*/  @P5 IMAD.MOV.U32 R4, RZ, RZ, R10 ;  /* 0x000000ffff045224 */ /* 0x001fe400078e000a */
[----:B------:R-:W-:-:S05]  /*7100*/  @P5 IMAD.MOV.U32 R5, RZ, RZ, R11 ;  /* 0x000000ffff055224 */ /* 0x000fca00078e000b */
[----:B------:R0:W-:Y:S04]  /*7110*/  @P5 STG.E.U16 desc[UR36][R4.64+0x70], R52 ;  /* 0x0000703404005986 */ /* 0x0001e8000c101524 */
[----:B------:R1:W-:Y:S01]  /*7120*/  @P4 STG.E.U16 desc[UR36][R10.64+0x72], R53 ;  /* 0x000072350a004986 */ /* 0x0003e2000c101524 */
[----:B0-----:R-:W-:Y:S02]  /*7130*/  @P2 IMAD.MOV.U32 R4, RZ, RZ, R6 ;  /* 0x000000ffff042224 */ /* 0x001fe400078e0006 */
[----:B------:R-:W-:-:S05]  /*7140*/  @P2 IMAD.MOV.U32 R5, RZ, RZ, R7 ;  /* 0x000000ffff052224 */ /* 0x000fca00078e0007 */
[----:B------:R1:W-:Y:S04]  /*7150*/  @P2 STG.E.U16 desc[UR36][R4.64+0x70], R54 ;  /* 0x0000703604002986 */ /* 0x0003e8000c101524 */
[----:B------:R1:W-:Y:S02]  /*7160*/  @P1 STG.E.U16 desc[UR36][R6.64+0x72], R55 ;  /* 0x0000723706001986 */ /* 0x0003e4000c101524 */
.L_x_158:
[----:B------:R-:W-:Y:S05]  /*7170*/  BSYNC B0 ;  /* 0x0000000000007941 */ /* 0x000fea0003800000 */
.L_x_34:
[----:B------:R-:W-:Y:S01]  /*7180*/  ULDC UR4, c[0x0][0xc] ;  /* 0x0000030000047ab9 */ /* 0x000fe20000000800 */
[----:B------:R-:W-:Y:S01]  /*7190*/  ULDC UR5, c[0x0][0x10] ;  /* 0x0000040000057ab9 */ /* 0x000fe20000000800 */
[----:B------:R-:W2:Y:S01]  /*71a0*/  LDC R3, c[0x0][0x14] ;  /* 0x00000500ff037b82 */ /* 0x000ea20000000800 */
[----:B------:R-:W-:Y:S01]  /*71b0*/  UIMAD.WIDE.U32 UR4, UR4, UR5, URZ ;  /* 0x00000005040472a5 */ /* 0x000fe2000f8e003f */
[----:B------:R-:W-:Y:S02]  /*71c0*/  IMAD.MOV.U32 R92, RZ, RZ, -0x1 ;  /* 0xffffffffff5c7424 */ /* 0x000fe400078e00ff */
[----:B------:R-:W-:-:S03]  /*71d0*/  IMAD.MOV.U32 R89, RZ, RZ, -0x1 ;  /* 0xffffffffff597424 */ /* 0x000fc600078e00ff */
[----:B--2---:R-:W-:-:S04]  /*71e0*/  IMAD.WIDE.U32 R16, R3, UR4, R16 ;  /* 0x0000000403107c25 */ /* 0x004fc8000f8e0010 */
[----:B------:R-:W-:Y:S01]  /*71f0*/  IMAD R3, R3, UR5, RZ ;  /* 0x0000000503037c24 */ /* 0x000fe2000f8e02ff */
[----:B------:R-:W-:Y:S02]  /*7200*/  ULDC.64 UR4, c[0x0][0x650] ;  /* 0x0001940000047ab9 */ /* 0x000fe40000000a00 */
[----:B------:R-:W-:Y:S01]  /*7210*/  ISETP.GE.U32.AND P0, PT, R16, UR4, PT ;  /* 0x0000000410007c0c */ /* 0x000fe2000bf06070 */
[--C-:B------:R-:W-:Y:S01]  /*7220*/  IMAD.IADD R17, R17, 0x1, R3.reuse ;  /* 0x0000000111117824 */ /* 0x100fe200078e0203 */
[----:B------:R-:W-:-:S04]  /*7230*/  PRMT R3, RZ, 0x7610, R3 ;  /* 0x00007610ff037816 */ /* 0x000fc80000000003 */
[----:B------:R-:W-:-:S13]  /*7240*/  ISETP.GE.U32.AND.EX P0, PT, R17, UR5, PT, P0 ;  /* 0x0000000511007c0c */ /* 0x000fda000bf06100 */
[----:B------:R-:W-:Y:S05]  /*7250*/  @P0 BRA `(.L_x_159) ;  /* 0x0000000400640947 */ /* 0x000fea0003800000 */
[----:B0-----:R-:W0:Y:S01]  /*7260*/  S2R R12, SR_CTAID.X ;  /* 0x00000000000c7919 */ /* 0x001e220000002500 */
[----:B-1-34-:R-:W1:Y:S01]  /*7270*/  LDC.64 R10, c[0x0][0x628] ;  /* 0x00018a00ff0a7b82 */ /* 0x01ae620000000a00 */
[----:B------:R-:W-:Y:S01]  /*7280*/  ULDC UR4, c[0x0][0x150] ;  /* 0x0000540000047ab9 */ /* 0x000fe20000000800 */
[----:B------:R-:W-:Y:S01]  /*7290*/  IMAD.MOV.U32 R8, RZ, RZ, R16 ;  /* 0x000000ffff087224 */ /* 0x000fe200078e0010 */
[----:B------:R-:W2:Y:S01]  /*72a0*/  S2R R24, SR_CTAID.Y ;  /* 0x0000000000187919 */ /* 0x000ea20000002600 */
[----:B------:R-:W-:-:S04]  /*72b0*/  IMAD.MOV.U32 R9, RZ, RZ, R17 ;  /* 0x000000ffff097224 */ /* 0x000fc800078e0011 */
[----:B------:R-:W3:Y:S08]  /*72c0*/  LDC R21, c[0x0][0x144] ;  /* 0x00005100ff157b82 */ /* 0x000ef00000000800 */
[----:B------:R-:W4:Y:S08]  /*72d0*/  LDC R0, c[0x0][0x630] ;  /* 0x00018c00ff007b82 */ /* 0x000f300000000800 */
[----:B------:R-:W2:Y:S01]  /*72e0*/  LDC.64 R14, c[0x0][0x620] ;  /* 0x00018800ff0e7b82 */ /* 0x000ea20000000a00 */
[----:B-1----:R-:W-:-:S04]  /*72f0*/  ISETP.NE.U32.AND P0, PT, R10, RZ, PT ;  /* 0x000000ff0a00720c */ /* 0x002fc80003f05070 */
[----:B------:R-:W-:Y:S02]  /*7300*/  ISETP.NE.AND.EX P0, PT, R11, RZ, PT, P0 ;  /* 0x000000ff0b00720c */ /* 0x000fe40003f05300 */
[----:B0-----:R-:W-:-:S05]  /*7310*/  I2FP.F32.U32 R3, R12 ;  /* 0x0000000c00037245 */ /* 0x001fca0000201000 */
[----:B------:R-:W-:-:S04]  /*7320*/  FMUL R3, R3, UR4 ;  /* 0x0000000403037c20 */ /* 0x000fc80008400000 */
[----:B------:R0:W1:Y:S02]  /*7330*/  F2I.U32.TRUNC.NTZ R20, R3 ;  /* 0x0000000300147305 */ /* 0x000064000020f000 */
[----:B---34-:R-:W-:Y:S05]  /*7340*/  @!P0 BRA `(.L_x_160) ;  /* 0x0000000000288947 */ /* 0x018fea0003800000 */
[----:B0-----:R-:W0:Y:S02]  /*7350*/  LDC R3, c[0x0][0x634] ;  /* 0x00018d00ff037b82 */ /* 0x001e240000000800 */
        /* <DEDUP_REMOVED lines=9> */
.L_x_160:
[----:B------:R-:W3:Y:S01]  /*73f0*/  LDC.64 R28, c[0x0][0x640] ;  /* 0x00019000ff1c7b82 */ /* 0x000ee20000000a00 */
[-CC-:B------:R-:W-:Y:S01]  /*7400*/  SHF.R.U64 R89, R8, R0.reuse, R9.reuse ;  /* 0x0000000008597219 */ /* 0x180fe20000001209 */
[----:B-1----:R-:W-:Y:S01]  /*7410*/  IMAD.MOV R20, RZ, RZ, -R20 ;  /* 0x000000ffff147224 */ /* 0x002fe200078e0a14 */
[----:B------:R-:W-:Y:S01]  /*7420*/  SHF.R.U32.HI R0, RZ, R0, R9 ;  /* 0x00000000ff007219 */ /* 0x000fe20000011609 */
[----:B------:R-:W-:Y:S01]  /*7430*/  ULDC UR4, c[0x0][0x154] ;  /* 0x0000550000047ab9 */ /* 0x000fe20000000800 */
[----:B0-----:R-:W-:Y:S01]  /*7440*/  IADD3 R3, P0, RZ, -R89, RZ ;  /* 0x80000059ff037210 */ /* 0x001fe20007f1e0ff */
[----:B------:R-:W-:Y:S02]  /*7450*/  IMAD R21, R21, R20, R12 ;  /* 0x0000001415157224 */ /* 0x000fe400078e020c */
[----:B------:R-:W0:Y:S01]  /*7460*/  LDC R6, c[0x0][0x618] ;  /* 0x00018600ff067b82 */ /* 0x000e220000000800 */
[----:B------:R-:W-:Y:S02]  /*7470*/  IMAD.MOV.U32 R7, RZ, RZ, 0x1 ;  /* 0x00000001ff077424 */ /* 0x000fe400078e00ff */
[----:B------:R-:W-:-:S04]  /*7480*/  IMAD.X R5, RZ, RZ, ~R0, P0 ;  /* 0x000000ffff057224 */ /* 0x000fc800000e0e00 */
[-C--:B--2---:R-:W-:Y:S01]  /*7490*/  IMAD R0, R5, R14.reuse, RZ ;  /* 0x0000000e05007224 */ /* 0x084fe200078e02ff */
[----:B------:R-:W1:Y:S01]  /*74a0*/  LDC R8, c[0x0][0x608] ;  /* 0x00018200ff087b82 */ /* 0x000e620000000800 */
[----:B------:R-:W-:-:S04]  /*74b0*/  IMAD.WIDE.U32 R4, R3, R14, R16 ;  /* 0x0000000e03047225 */ /* 0x000fc800078e0010 */
[----:B------:R-:W-:Y:S01]  /*74c0*/  IMAD R3, R3, R15, R0 ;  /* 0x0000000f03037224 */ /* 0x000fe200078e0200 */
[----:B------:R-:W-:Y:S02]  /*74d0*/  I2FP.F32.U32 R0, R24 ;  /* 0x0000001800007245 */ /* 0x000fe40000201000 */
[----:B------:R-:W2:Y:S01]  /*74e0*/  LDC R26, c[0x0][0x658] ;  /* 0x00019600ff1a7b82 */ /* 0x000ea20000000800 */
[----:B------:R-:W-:Y:S01]  /*74f0*/  IMAD.IADD R3, R5, 0x1, R3 ;  /* 0x0000000105037824 */ /* 0x000fe200078e0203 */
[----:B---3--:R-:W-:Y:S01]  /*7500*/  ISETP.NE.U32.AND P0, PT, R28, RZ, PT ;  /* 0x000000ff1c00720c */ /* 0x008fe20003f05070 */
[----:B------:R-:W-:Y:S01]  /*7510*/  FMUL R0, R0, UR4 ;  /* 0x0000000400007c20 */ /* 0x000fe20008400000 */
[----:B------:R-:W-:Y:S02]  /*7520*/  IMAD.MOV.U32 R5, RZ, RZ, -0x1 ;  /* 0xffffffffff057424 */ /* 0x000fe400078e00ff */
[----:B------:R-:W-:Y:S01]  /*7530*/  ISETP.NE.AND.EX P0, PT, R29, RZ, PT, P0 ;  /* 0x000000ff1d00720c */ /* 0x000fe20003f05300 */
[----:B------:R3:W4:Y:S01]  /*7540*/  F2I.U32.TRUNC.NTZ R13, R0 ;  /* 0x00000000000d7305 */ /* 0x000722000020f000 */
[----:B------:R-:W3:Y:S01]  /*7550*/  LDC R15, c[0x0][0x148] ;  /* 0x00005200ff0f7b82 */ /* 0x000ee20000000800 */
[----:B0-----:R-:W-:-:S02]  /*7560*/  SHF.R.U64 R12, R4, R6, R3 ;  /* 0x00000006040c7219 */ /* 0x001fc40000001203 */
[----:B------:R-:W-:-:S05]  /*7570*/  SHF.R.U32.HI R3, RZ, R6, R3 ;  /* 0x00000006ff037219 */ /* 0x000fca0000011603 */
[----:B------:R-:W0:Y:S01]  /*7580*/  LDC R20, c[0x0][0x600] ;  /* 0x00018000ff147b82 */ /* 0x000e220000000800 */
[-CC-:B-1----:R-:W-:Y:S02]  /*7590*/  SHF.R.U64 R10, R12, R8.reuse, R3.reuse ;  /* 0x000000080c0a7219 */ /* 0x182fe40000001203 */
[----:B------:R-:W-:-:S05]  /*75a0*/  SHF.R.U32.HI R3, RZ, R8, R3 ;  /* 0x00000008ff037219 */ /* 0x000fca0000011603 */
[----:B------:R-:W1:Y:S01]  /*75b0*/  LDC R27, c[0x0][0x648] ;  /* 0x00019200ff1b7b82 */ /* 0x000e620000000800 */
[-C--:B--2---:R-:W-:Y:S02]  /*75c0*/  SHF.L.U32 R4, R5, R26.reuse, RZ ;  /* 0x0000001a05047219 */ /* 0x084fe400000006ff */
[-CC-:B------:R-:W-:Y:S02]  /*75d0*/  SHF.R.U64 R14, R10, R26.reuse, R3.reuse ;  /* 0x0000001a0a0e7219 */ /* 0x180fe40000001203 */
[----:B------:R-:W-:Y:S02]  /*75e0*/  SHF.R.U32.HI R5, RZ, R26, R3 ;  /* 0x0000001aff057219 */ /* 0x000fe40000011603 */
[----:B------:R-:W-:Y:S01]  /*75f0*/  LOP3.LUT R25, RZ, R4, RZ, 0x33, !PT ;  /* 0x00000004ff197212 */ /* 0x000fe200078e33ff */
[----:B------:R-:W2:Y:S01]  /*7600*/  LDC R30, c[0x0][0x638] ;  /* 0x00018e00ff1e7b82 */ /* 0x000ea20000000800 */
[----:B------:R-:W-:Y:S01]  /*7610*/  SHF.L.U32 R26, R7, R26, RZ ;  /* 0x0000001a071a7219 */ /* 0x000fe200000006ff */
[----:B------:R-:W-:-:S06]  /*7620*/  IMAD.MOV.U32 R4, RZ, RZ, R14 ;  /* 0x000000ffff047224 */ /* 0x000fcc00078e000e */
[----:B------:R-:W0:Y:S01]  /*7630*/  LDC R31, c[0x0][0x610] ;  /* 0x00018400ff1f7b82 */ /* 0x000e220000000800 */
[----:B----4-:R-:W-:Y:S05]  /*7640*/  @!P0 BRA `(.L_x_161) ;  /* 0x0000000000288947 */ /* 0x010fea0003800000 */
        /* <DEDUP_REMOVED lines=10> */
.L_x_161:
[----:B------:R-:W-:Y:S01]  /*76f0*/  ISETP.NE.AND P0, PT, R2, 0x1, PT ;  /* 0x000000010200780c */ /* 0x000fe20003f05270 */
[----:B0-----:R-:W-:Y:S01]  /*7700*/  VIADD R7, R20, 0xffffffff ;  /* 0xffffffff14077836 */ /* 0x001fe20000000000 */
[----:B-1-3--:R-:W-:Y:S01]  /*7710*/  SHF.R.U64 R0, R4, R27, R5 ;  /* 0x0000001b04007219 */ /* 0x00afe20000001205 */
[----:B------:R-:W-:Y:S01]  /*7720*/  IMAD.MOV R13, RZ, RZ, -R13 ;  /* 0x000000ffff0d7224 */ /* 0x000fe200078e0a0d */
[----:B------:R-:W-:Y:S01]  /*7730*/  LOP3.LUT R5, R10, R25, RZ, 0xc0, !PT ;  /* 0x000000190a057212 */ /* 0x000fe200078ec0ff */
[----:B------:R-:W-:Y:S01]  /*7740*/  IMAD.MOV.U32 R4, RZ, RZ, 0x1 ;  /* 0x00000001ff047424 */ /* 0x000fe200078e00ff */
[----:B------:R-:W-:Y:S01]  /*7750*/  LOP3.LUT R12, R12, R7, RZ, 0xc0, !PT ;  /* 0x000000070c0c7212 */ /* 0x000fe200078ec0ff */
[----:B------:R-:W-:Y:S02]  /*7760*/  IMAD.MOV R3, RZ, RZ, -R0 ;  /* 0x000000ffff037224 */ /* 0x000fe400078e0a00 */
[----:B------:R-:W-:Y:S02]  /*7770*/  IMAD R0, R26, R0, R5 ;  /* 0x000000001a007224 */ /* 0x000fe400078e0205 */
[----:B--2---:R-:W-:-:S02]  /*7780*/  IMAD R3, R3, R30, R14 ;  /* 0x0000001e03037224 */ /* 0x004fc400078e020e */
[----:B------:R-:W-:Y:S02]  /*7790*/  @P0 IMAD R21, R15, R13, R24 ;  /* 0x0000000d0f150224 */ /* 0x000fe400078e0218 */
[----:B------:R-:W-:Y:S01]  /*77a0*/  IMAD R5, R3, R20, R12 ;  /* 0x0000001403057224 */ /* 0x000fe200078e020c */
[----:B------:R-:W-:Y:S01]  /*77b0*/  PRMT R3, R4, 0x7610, R3 ;  /* 0x0000761004037816 */ /* 0x000fe20000000003 */
[----:B------:R-:W-:-:S05]  /*77c0*/  IMAD R0, R0, R31, R21 ;  /* 0x0000001f00007224 */ /* 0x000fca00078e0215 */
[----:B------:R-:W-:Y:S02]  /*77d0*/  SEL R92, R5, R0, !P0 ;  /* 0x00000000055c7207 */ /* 0x000fe40004000000 */
[----:B------:R-:W-:-:S07]  /*77e0*/  SEL R0, R0, R5, !P0 ;  /* 0x0000000500007207 */ /* 0x000fce0004000000 */
.L_x_159:
[----:B------:R-:W-:Y:S01]  /*77f0*/  LOP3.LUT P0, RZ, R3, 0xff, RZ, 0xc0, !PT ;  /* 0x000000ff03ff7812 */ /* 0x000fe2000780c0ff */
[----:B------:R-:W-:-:S12]  /*7800*/  IMAD.MOV.U32 R96, RZ, RZ, R0 ;  /* 0x000000ffff607224 */ /* 0x000fd800078e0000 */
[----:B------:R-:W-:Y:S05]  /*7810*/  @P0 BRA `(.L_x_162) ;  /* 0xffffff9800800947 */ /* 0x000fea000383ffff */
[----:B------:R-:W-:Y:S05]  /*7820*/  EXIT ;  /* 0x000000000000794d */ /* 0x000fea0003800000 */
.L_x_7:
[----:B0-----:R-:W-:Y:S01]  /*7830*/  ULDC.64 UR4, c[0x0][0x650] ;  /* 0x0001940000047ab9 */ /* 0x001fe20000000a00 */
        /* <DEDUP_REMOVED lines=25> */
.L_x_164:
[----:B------:R-:W0:Y:S01]  /*79d0*/  LDC.64 R28, c[0x0][0x640] ;  /* 0x00019000ff1c7b82 */ /* 0x000e220000000a00 */
[-CC-:B------:R-:W-:Y:S01]  /*79e0*/  SHF.R.U64 R22, R12, R6.reuse, R13.reuse ;  /* 0x000000060c167219 */ /* 0x180fe2000000120d */
[----:B------:R-:W-:Y:S01]  /*79f0*/  IMAD.MOV.U32 R30, RZ, RZ, 0x1 ;  /* 0x00000001ff1e7424 */ /* 0x000fe200078e00ff */
[----:B------:R-:W-:Y:S02]  /*7a00*/  SHF.R.U32.HI R6, RZ, R6, R13 ;  /* 0x00000006ff067219 */ /* 0x000fe4000001160d */
        /* <DEDUP_REMOVED lines=8> */
[----:B------:R-:W-:Y:S01]  /*7a90*/  IMAD.IADD R9, R9, 0x1, R11 ;  /* 0x0000000109097824 */ /* 0x000fe200078e020b */
[----:B0-----:R-:W-:-:S04]  /*7aa0*/  ISETP.NE.U32.AND P0, PT, R28, RZ, PT ;  /* 0x000000ff1c00720c */ /* 0x001fc80003f05070 */
[----:B------:R-:W-:Y:S02]  /*7ab0*/  ISETP.NE.AND.EX P0, PT, R29, RZ, PT, P0 ;  /* 0x000000ff1d00720c */ /* 0x000fe40003f05300 */
[----:B------:R-:W0:Y:S01]  /*7ac0*/  LDC R20, c[0x0][0x600] ;  /* 0x00018000ff147b82 */ /* 0x000e220000000800 */
[-CC-:B-1----:R-:W-:Y:S01]  /*7ad0*/  SHF.R.U64 R14, R8, R10.reuse, R9.reuse ;  /* 0x0000000a080e7219 */ /* 0x182fe20000001209 */
[----:B------:R-:W-:Y:S01]  /*7ae0*/  IMAD.MOV.U32 R8, RZ, RZ, -0x1 ;  /* 0xffffffffff087424 */ /* 0x000fe200078e00ff */
[----:B------:R-:W-:-:S05]  /*7af0*/  SHF.R.U32.HI R9, RZ, R10, R9 ;  /* 0x0000000aff097219 */ /* 0x000fca0000011609 */
[----:B------:R-:W1:Y:S01]  /*7b00*/  LDC R24, c[0x0][0x648] ;  /* 0x00019200ff187b82 */ /* 0x000e620000000800 */
[-CC-:B--2---:R-:W-:Y:S02]  /*7b10*/  SHF.R.U64 R23, R14, R12.reuse, R9.reuse ;  /* 0x0000000c0e177219 */ /* 0x184fe40000001209 */
[----:B------:R-:W-:-:S05]  /*7b20*/  SHF.R.U32.HI R6, RZ, R12, R9 ;  /* 0x0000000cff067219 */ /* 0x000fca0000011609 */
[----:B------:R-:W2:Y:S01]  /*7b30*/  LDC R26, c[0x0][0x638] ;  /* 0x00018e00ff1a7b82 */ /* 0x000ea20000000800 */
[-C--:B---3--:R-:W-:Y:S02]  /*7b40*/  SHF.L.U32 R8, R8, R27.reuse, RZ ;  /* 0x0000001b08087219 */ /* 0x088fe400000006ff */
[-CC-:B------:R-:W-:Y:S02]  /*7b50*/  SHF.R.U64 R25, R23, R27.reuse, R6.reuse ;  /* 0x0000001b17197219 */ /* 0x180fe40000001206 */
[----:B------:R-:W-:Y:S02]  /*7b60*/  LOP3.LUT R32, RZ, R8, RZ, 0x33, !PT ;  /* 0x00000008ff207212 */ /* 0x000fe400078e33ff */
[----:B------:R-:W-:Y:S01]  /*7b70*/  SHF.R.U32.HI R9, RZ, R27, R6 ;  /* 0x0000001bff097219 */ /* 0x000fe20000011606 */
[----:B------:R-:W3:Y:S01]  /*7b80*/  LDC R31, c[0x0][0x610] ;  /* 0x00018400ff1f7b82 */ /* 0x000ee20000000800 */
[----:B------:R-:W-:Y:S01]  /*7b90*/  IMAD.MOV.U32 R8, RZ, RZ, R25 ;  /* 0x000000ffff087224 */ /* 0x000fe200078e0019 */
[----:B------:R-:W-:Y:S06]  /*7ba0*/  @!P0 BRA `(.L_x_165) ;  /* 0x0000000000288947 */ /* 0x000fec0003800000 */
        /* <DEDUP_REMOVED lines=10> */
.L_x_165:
[----:B------:R-:W-:Y:S01]  /*7c50*/  ISETP.NE.AND P0, PT, R2, 0x1, PT ;  /* 0x000000010200780c */ /* 0x000fe20003f05270 */
[----:B------:R-:W-:Y:S01]  /*7c60*/  IMAD.MOV.U32 R13, RZ, RZ, R22 ;  /* 0x000000ffff0d7224 */ /* 0x000fe200078e0016 */
[----:B-1----:R-:W-:Y:S01]  /*7c70*/  SHF.R.U64 R6, R8, R24, R9 ;  /* 0x0000001808067219 */ /* 0x002fe20000001209 */
[----:B0-----:R-:W-:Y:S01]  /*7c80*/  VIADD R9, R20, 0xffffffff ;  /* 0xffffffff14097836 */ /* 0x001fe20000000000 */
[----:B------:R-:W-:Y:S02]  /*7c90*/  SHF.L.U32 R30, R30, R27, RZ ;  /* 0x0000001b1e1e7219 */ /* 0x000fe400000006ff */
[----:B------:R-:W-:Y:S01]  /*7ca0*/  LOP3.LUT R5, R23, R32, RZ, 0xc0, !PT ;  /* 0x0000002017057212 */ /* 0x000fe200078ec0ff */
[----:B------:R-:W-:-:S04]  /*7cb0*/  IMAD.MOV R8, RZ, RZ, -R6 ;  /* 0x000000ffff087224 */ /* 0x000fc800078e0a06 */
[----:B------:R-:W-:Y:S01]  /*7cc0*/  IMAD R6, R30, R6, R5 ;  /* 0x000000061e067224 */ /* 0x000fe200078e0205 */
[----:B------:R-:W-:Y:S01]  /*7cd0*/  LOP3.LUT R5, R14, R9, RZ, 0xc0, !PT ;  /* 0x000000090e057212 */ /* 0x000fe200078ec0ff */
[----:B------:R-:W-:Y:S02]  /*7ce0*/  @P0 IMAD R3, R7, R21, R4 ;  /* 0x0000001507030224 */ /* 0x000fe400078e0204 */
[----:B--2---:R-:W-:Y:S02]  /*7cf0*/  IMAD R4, R8, R26, R25 ;  /* 0x0000001a08047224 */ /* 0x004fe400078e0219 */
[----:B---3--:R-:W-:Y:S02]  /*7d00*/  IMAD R3, R6, R31, R3 ;  /* 0x0000001f06037224 */ /* 0x008fe400078e0203 */
[----:B------:R-:W-:Y:S02]  /*7d10*/  IMAD R4, R4, R20, R5 ;  /* 0x0000001404047224 */ /* 0x000fe400078e0205 */
[----:B------:R-:W-:-:S03]  /*7d20*/  IMAD.MOV.U32 R6, RZ, RZ, 0x1 ;  /* 0x00000001ff067424 */ /* 0x000fc600078e00ff */
[----:B------:R-:W-:Y:S02]  /*7d30*/  SEL R20, R4, R3, !P0 ;  /* 0x0000000304147207 */ /* 0x000fe40004000000 */
[----:B------:R-:W-:-:S07]  /*7d40*/  SEL R11, R3, R4, !P0 ;  /* 0x00000004030b7207 */ /* 0x000fce0004000000 */
.L_x_163:
[----:B------:R-:W-:-:S08]  /*7d50*/  NOP ;  /* 0x0000000000007918 */ /* 0x000fd00000000000 */
[----:B------:R-:W0:-:S00]  /*7d60*/  USETMAXREG.DEALLOC.CTAPOOL 0x28 ;  /* 0x00000028000079c8 */ /* 0x000e0000080e0500 */
[----:B0-----:R-:W-:-:S13]  /*7d70*/  ISETP.NE.AND P0, PT, R0, RZ, PT ;  /* 0x000000ff0000720c */ /* 0x001fda0003f05270 */
[----:B------:R-:W-:Y:S05]  /*7d80*/  @P0 EXIT ;  /* 0x000000000000094d */ /* 0x000fea0003800000 */
[----:B------:R-:W-:Y:S01]  /*7d90*/  LOP3.LUT P0, RZ, R6, 0xff, RZ, 0xc0, !PT ;  /* 0x000000ff06ff7812 */ /* 0x000fe2000780c0ff */
[----:B------:R-:W-:Y:S02]  /*7da0*/  IMAD.MOV.U32 R0, RZ, RZ, 0x1 ;  /* 0x00000001ff007424 */ /* 0x000fe400078e00ff */
[----:B------:R-:W-:-:S10]  /*7db0*/  IMAD.MOV.U32 R12, RZ, RZ, RZ ;  /* 0x000000ffff0c7224 */ /* 0x000fd400078e00ff */
[----:B------:R-:W-:Y:S05]  /*7dc0*/  @!P0 BRA `(.L_x_166) ;  /* 0x0000000c007c8947 */ /* 0x000fea0003800000 */
[----:B------:R-:W0:Y:S01]  /*7dd0*/  LDC R0, c[0x0][0x28c] ;  /* 0x0000a300ff007b82 */ /* 0x000e220000000800 */
[----:B------:R-:W-:Y:S01]  /*7de0*/  ULDC UR5, c[0x0][0x658] ;  /* 0x0001960000057ab9 */ /* 0x000fe20000000800 */
[----:B------:R-:W-:Y:S01]  /*7df0*/  UMOV UR11, 0xffffffff ;  /* 0xffffffff000b7882 */ /* 0x000fe20000000000 */
[----:B------:R-:W-:Y:S01]  /*7e00*/  UMOV UR15, 0x1 ;  /* 0x00000001000f7882 */ /* 0x000fe20000000000 */
[----:B------:R-:W-:Y:S01]  /*7e10*/  USHF.L.U32 UR11, UR11, UR5, URZ ;  /* 0x000000050b0b7299 */ /* 0x000fe2000800063f */
[----:B------:R-:W-:Y:S01]  /*7e20*/  BSSY B0, `(.L_x_166) ;  /* 0x00000d9000007945 */ /* 0x000fe20003800000 */
[----:B------:R-:W-:Y:S01]  /*7e30*/  ULDC UR9, c[0x0][0xc] ;  /* 0x0000030000097ab9 */ /* 0x000fe20000000800 */
[----:B------:R-:W-:Y:S01]  /*7e40*/  ULDC UR14, c[0x0][0x10] ;  /* 0x00000400000e7ab9 */ /* 0x000fe20000000800 */
[----:B------:R-:W1:Y:S01]  /*7e50*/  S2UR UR8, SR_CgaCtaId ;  /* 0x00000000000879c3 */ /* 0x000e620000008800 */
[----:B------:R-:W-:Y:S01]  /*7e60*/  ULOP3.LUT UR13, URZ, UR11, URZ, 0x33, !UPT ;  /* 0x0000000b3f0d7292 */ /* 0x000fe2000f8e333f */
[----:B------:R-:W-:Y:S01]  /*7e70*/  IMAD.MOV.U32 R10, RZ, RZ, 0x1 ;  /* 0x00000001ff0a7424 */ /* 0x000fe200078e00ff */
[----:B------:R-:W-:Y:S01]  /*7e80*/  LOP3.LUT R9, R19, 0x2, RZ, 0xfc, !PT ;  /* 0x0000000213097812 */ /* 0x000fe200078efcff */
[----:B------:R-:W-:Y:S01]  /*7e90*/  IMAD.MOV.U32 R12, RZ, RZ, RZ ;  /* 0x000000ffff0c7224 */ /* 0x000fe200078e00ff */
[----:B------:R-:W-:Y:S01]  /*7ea0*/  ULDC UR4, c[0x0][0x600] ;  /* 0x0001800000047ab9 */ /* 0x000fe20000000800 */
[----:B------:R-:W-:Y:S01]  /*7eb0*/  UMOV UR18, 0x5 ;  /* 0x0000000500127882 */ /* 0x000fe20000000000 */
[----:B------:R-:W-:-:S02]  /*7ec0*/  UIADD3 UR4, UR4, -0x1, URZ ;  /* 0xffffffff04047890 */ /* 0x000fc4000fffe03f */
[----:B------:R-:W-:Y:S01]  /*7ed0*/  USHF.L.U32 UR5, UR15, UR5, URZ ;  /* 0x000000050f057299 */ /* 0x000fe2000800063f */
[----:B------:R-:W-:Y:S01]  /*7ee0*/  ULDC.64 UR28, c[0x0][0x198] ;  /* 0x00006600001c7ab9 */ /* 0x000fe20000000a00 */
[----:B0-----:R-:W-:-:S05]  /*7ef0*/  VIADD R0, R0, 0x3f ;  /* 0x0000003f00007836 */ /* 0x001fca0000000000 */
[----:B------:R-:W-:Y:S01]  /*7f00*/  SHF.R.S32.HI R3, RZ, 0x1f, R0 ;  /* 0x0000001fff037819 */ /* 0x000fe20000011400 */
[----:B-1----:R-:W-:-:S03]  /*7f10*/  ULOP3.LUT UR10, UR8, 0x1, URZ, 0xc0, !UPT ;  /* 0x00000001080a7892 */ /* 0x002fc6000f8ec03f */
[----:B------:R-:W-:Y:S01]  /*7f20*/  LEA.HI R3, R3, R0, RZ, 0x6 ;  /* 0x0000000003037211 */ /* 0x000fe200078f30ff */
[----:B------:R-:W-:Y:S01]  /*7f30*/  USHF.R.U32.HI UR25, URZ, 0x1, UR8 ;  /* 0x000000013f197899 */ /* 0x000fe20008011608 */
[----:B------:R-:W-:Y:S01]  /*7f40*/  IMAD.MOV.U32 R0, RZ, RZ, 0x1 ;  /* 0x00000001ff007424 */ /* 0x000fe200078e00ff */
[----:B------:R-:W-:Y:S01]  /*7f50*/  USHF.L.U32 UR6, UR8, 0x5, URZ ;  /* 0x0000000508067899 */ /* 0x000fe2000800063f */
[----:B------:R-:W-:Y:S01]  /*7f60*/  SHF.R.S32.HI R3, RZ, 0x6, R3 ;  /* 0x00000006ff037819 */ /* 0x000fe20000011403 */
[----:B------:R-:W-:Y:S02]  /*7f70*/  USHF.L.U32 UR7, UR8, 0xb, URZ ;  /* 0x0000000b08077899 */ /* 0x000fe4000800063f */
[----:B------:R-:W-:Y:S02]  /*7f80*/  ULOP3.LUT UR8, UR8, 0xfffffffe, URZ, 0xc0, !UPT ;  /* 0xfffffffe08087892 */ /* 0x000fe4000f8ec03f */
[----:B------:R-:W-:Y:S01]  /*7f90*/  UISETP.GT.U32.AND UP0, UPT, UR10, 0xffff, UPT ;  /* 0x0000ffff0a00788c */ /* 0x000fe2000bf04070 */
[----:B------:R-:W-:Y:S01]  /*7fa0*/  VIADD R8, R3, 0x1 ;  /* 0x0000000103087836 */ /* 0x000fe20000000000 */
[----:B------:R-:W-:-:S02]  /*7fb0*/  USHF.L.U32 UR11, UR15, UR8, URZ ;  /* 0x000000080f0b7299 */ /* 0x000fc4000800063f */
[----:B------:R-:W-:Y:S02]  /*7fc0*/  ULOP3.LUT UR12, UR8, 0x1, URZ, 0xfc, !UPT ;  /* 0x00000001080c7892 */ /* 0x000fe4000f8efc3f */
[----:B------:R-:W-:Y:S02]  /*7fd0*/  UIMAD.WIDE.U32 UR8, UR9, UR14, URZ ;  /* 0x0000000e090872a5 */ /* 0x000fe4000f8e003f */
[----:B------:R-:W-:Y:S01]  /*7fe0*/  USEL UR10, UR10, 0xffff, !UP0 ;  /* 0x0000ffff0a0a7887 */ /* 0x000fe2000c000000 */
[----:B------:R-:W-:Y:S01]  /*7ff0*/  ULDC UR14, c[0x0][0x14] ;  /* 0x00000500000e7ab9 */ /* 0x000fe20000000800 */
[----:B------:R-:W-:Y:S02]  /*8000*/  USHF.L.U32 UR12, UR15, UR12, URZ ;  /* 0x0000000c0f0c7299 */ /* 0x000fe4000800063f */
[----:B------:R-:W-:Y:S02]  /*8010*/  UIMAD.WIDE.U32 UR26, UR8, UR14, URZ ;  /* 0x0000000e081a72a5 */ /* 0x000fe4000f8e003f */
[----:B------:R-:W-:-:S02]  /*8020*/  UIMAD UR21, UR9, UR14, URZ ;  /* 0x0000000e091572a4 */ /* 0x000fc4000f8e023f */
[----:B------:R-:W-:Y:S02]  /*8030*/  ULOP3.LUT UR10, UR10, 0xffff, URZ, 0xc0, !UPT ;  /* 0x0000ffff0a0a7892 */ /* 0x000fe4000f8ec03f */
[----:B------:R-:W-:Y:S02]  /*8040*/  ULOP3.LUT UR6, UR6, 0x20, URZ, 0xc0, !UPT ;  /* 0x0000002006067892 */ /* 0x000fe4000f8ec03f */
[----:B------:R-:W-:Y:S02]  /*8050*/  ULOP3.LUT UR7, UR7, 0x800, URZ, 0xc0, !UPT ;  /* 0x0000080007077892 */ /* 0x000fe4000f8ec03f */
[----:B------:R-:W-:Y:S02]  /*8060*/  ULOP3.LUT UR19, UR11, UR12, URZ, 0xfc, !UPT ;  /* 0x0000000c0b137292 */ /* 0x000fe4000f8efc3f */
[----:B------:R-:W-:Y:S02]  /*8070*/  UIADD3 UR21, UR27, UR21, URZ ;  /* 0x000000151b157290 */ /* 0x000fe4000fffe03f */
[----:B------:R-:W-:-:S12]  /*8080*/  USHF.L.U32 UR18, UR18, UR10, URZ ;  /* 0x0000000a12127299 */ /* 0x000fd8000800063f */
.L_x_177:
[----:B------:R-:W-:-:S03]  /*8090*/  UMOV UR8, 0xffffffff ;  /* 0xffffffff00087882 */ /* 0x000fc60000000000 */
[----:B------:R-:W-:Y:S05]  /*80a0*/  BRA.DIV UR8, `(.L_x_167) ;  /* 0x0000000e08d07947 */ /* 0x000fea000b800000 */
[----:B------:R-:W-:-:S13]  /*80b0*/  ELECT P6, URZ, PT ;  /* 0x00000000003f782f */ /* 0x000fda00038c0000 */
.L_x_189:
[----:B------:R-:W0:Y:S01]  /*80c0*/  LDC R4, c[0x0][0x28c] ;  /* 0x0000a300ff047b82 */ /* 0x000e220000000800 */
[----:B------:R-:W-:Y:S01]  /*80d0*/  BSSY B1, `(.L_x_168) ;  /* 0x000003c000017945 */ /* 0x000fe20003800000 */
[----:B0-----:R-:W-:-:S13]  /*80e0*/  ISETP.LT.OR P6, PT, R4, 0x1, !P6 ;  /* 0x000000010400780c */ /* 0x001fda00077c1670 */
[----:B------:R-:W-:Y:S05]  /*80f0*/  @P6 BRA `(.L_x_169) ;  /* 0x0000000000e46947 */ /* 0x000fea0003800000 */
[----:B------:R-:W-:Y:S01]  /*8100*/  LEA R11, R11, UR25, 0x1 ;  /* 0x000000190b0b7c11 */ /* 0x000fe2000f8e08ff */
[----:B------:R-:W-:Y:S01]  /*8110*/  IMAD.MOV.U32 R21, RZ, RZ, RZ ;  /* 0x000000ffff157224 */ /* 0x000fe200078e00ff */
[----:B------:R-:W-:Y:S01]  /*8120*/  LEA R20, R20, UR6, 0x6 ;  /* 0x0000000614147c11 */ /* 0x000fe2000f8e30ff */
[----:B------:R-:W-:Y:S02]  /*8130*/  IMAD.MOV.U32 R4, RZ, RZ, R8 ;  /* 0x000000ffff047224 */ /* 0x000fe400078e0008 */
[----:B------:R-:W-:Y:S02]  /*8140*/  IMAD.MOV.U32 R5, RZ, RZ, R0 ;  /* 0x000000ffff057224 */ /* 0x000fe400078e0000 */
[----:B------:R-:W-:Y:S02]  /*8150*/  IMAD.MOV.U32 R6, RZ, RZ, R12 ;  /* 0x000000ffff067224 */ /* 0x000fe400078e000c */
[----:B------:R-:W-:-:S07]  /*8160*/  IMAD.SHL.U32 R15, R11, 0x80, RZ ;  /* 0x000000800b0f7824 */ /* 0x000fce00078e00ff */
.L_x_172:
[----:B------:R-:W0:Y:S01]  /*8170*/  S2R R14, SR_CgaCtaId ;  /* 0x00000000000e7919 */ /* 0x000e220000008800 */
[----:B------:R-:W-:Y:S02]  /*8180*/  MOV R7, 0x400 ;  /* 0x0000040000077802 */ /* 0x000fe40000000f00 */
[----:B------:R-:W-:-:S13]  /*8190*/  LOP3.LUT P1, RZ, R18, 0x7f, RZ, 0xc0, !PT ;  /* 0x0000007f12ff7812 */ /* 0x000fda000782c0ff */
[----:B------:R-:W1:Y:S01]  /*81a0*/  @!P1 LDC R11, c[0x0][0x500] ;  /* 0x00014000ff0b9b82 */ /* 0x000e620000000800 */
[----:B0-----:R-:W-:Y:S02]  /*81b0*/  LEA R22, R14, R7, 0x18 ;  /* 0x000000070e167211 */ /* 0x001fe400078ec0ff */
[----:B------:R-:W-:-:S03]  /*81c0*/  SHF.L.U32 R7, R5, 0x1f, RZ ;  /* 0x0000001f05077819 */ /* 0x000fc600000006ff */
[----:B------:R-:W-:-:S04]  /*81d0*/  IMAD R14, R6, 0x8, R22 ;  /* 0x00000008060e7824 */ /* 0x000fc800078e0216 */
[----:B------:R-:W0:Y:S02]  /*81e0*/  SYNCS.PHASECHK.TRANS64.TRYWAIT P0, [R14+URZ+0x28], R7 ;  /* 0x000028070e0075a7 */ /* 0x000e24000800017f */
[----:B01----:R-:W-:Y:S05]  /*81f0*/  @!P0 BRA `(.L_x_170) ;  /* 0x0000000c009c8947 */ /* 0x003fea0003800000 */
.L_x_190:
[----:B0-----:R-:W-:Y:S01]  /*8200*/  PRMT R7, R9, 0x9910, RZ ;  /* 0x0000991009077816 */ /* 0x001fe200000000ff */
[----:B------:R0:W-:Y:S03]  /*8210*/  @!P1 SYNCS.ARRIVE.TRANS64 RZ, [R14+URZ], R11 ;  /* 0x0000000b0eff99a7 */ /* 0x0001e6000800003f */
[----:B------:R-:W-:-:S13]  /*8220*/  ISETP.NE.AND P0, PT, R7, 0x2, PT ;  /* 0x000000020700780c */ /* 0x000fda0003f05270 */
[----:B0-----:R-:W-:Y:S05]  /*8230*/  @P0 BRA `(.L_x_171) ;  /* 0x0000000000040947 */ /* 0x001fea0003800000 */
[----:B------:R-:W-:Y:S01]  /*8240*/  BPT.TRAP 0x1 ;  /* 0x000000040000795c */ /* 0x000fe20000300000 */
.L_x_171:
[----:B------:R-:W-:Y:S01]  /*8250*/  LEA R7, R6, UR25, 0x1 ;  /* 0x0000001906077c11 */ /* 0x000fe2000f8e08ff */
[----:B------:R-:W-:Y:S01]  /*8260*/  VIADD R4, R4, 0xffffffff ;  /* 0xffffffff04047836 */ /* 0x000fe20000000000 */
[----:B------:R-:W-:Y:S01]  /*8270*/  R2UR UR23, R15 ;  /* 0x000000000f1772ca */ /* 0x000fe200000e0000 */
[----:B------:R-:W-:Y:S01]  /*8280*/  UIADD3 UR14, UP0, UR28, 0xf0, URZ ;  /* 0x000000f01c0e7890 */ /* 0x000fe2000ff1e03f */
[----:B------:R-:W-:Y:S01]  /*8290*/  R2UR UR9, R14 ;  /* 0x000000000e0972ca */ /* 0x000fe200000e0000 */
[----:B------:R-:W-:Y:S01]  /*82a0*/  IMAD.SHL.U32 R7, R7, 0x2000, RZ ;  /* 0x0000200007077824 */ /* 0x000fe200078e00ff */
[----:B------:R-:W-:Y:S01]  /*82b0*/  R2UR UR10, R21 ;  /* 0x00000000150a72ca */ /* 0x000fe200000e0000 */
[----:B------:R-:W-:Y:S01]  /*82c0*/  UIADD3 UR32, UP1, UR28, 0x1f0, URZ ;  /* 0x000001f01c207890 */ /* 0x000fe2000ff3e03f */
[----:B------:R-:W-:Y:S01]  /*82d0*/  R2UR UR12, R13 ;  /* 0x000000000d0c72ca */ /* 0x000fe200000e0000 */
[--C-:B------:R-:W-:Y:S01]  /*82e0*/  IMAD R11, R7, 0x2, R22.reuse ;  /* 0x00000002070b7824 */ /* 0x100fe200078e0216 */
[----:B------:R-:W-:Y:S01]  /*82f0*/  LEA R7, R6, UR7, 0xc ;  /* 0x0000000706077c11 */ /* 0x000fe2000f8e60ff */
[----:B------:R-:W-:Y:S01]  /*8300*/  UIADD3.X UR15, URZ, UR29, URZ, UP0, !UPT ;  /* 0x0000001d3f0f7290 */ /* 0x000fe200087fe43f */
[----:B------:R-:W-:Y:S01]  /*8310*/  R2UR UR24, R20 ;  /* 0x00000000141872ca */ /* 0x000fe200000e0000 */
[----:B------:R-:W-:Y:S01]  /*8320*/  UPRMT UR20, URZ, 0x5410, UR18 ;  /* 0x000054103f147896 */ /* 0x000fe20008000012 */
[----:B------:R-:W-:Y:S01]  /*8330*/  R2UR UR8, R11 ;  /* 0x000000000b0872ca */ /* 0x000fe200000e0000 */
[----:B------:R-:W-:Y:S01]  /*8340*/  IMAD R7, R7, 0x2, R22 ;  /* 0x0000000207077824 */ /* 0x000fe200078e0216 */
[----:B------:R-:W-:Y:S01]  /*8350*/  ISETP.GT.AND P1, PT, R4, 0x1, PT ;  /* 0x000000010400780c */ /* 0x000fe20003f24270 */
[----:B------:R-:W-:Y:S01]  /*8360*/  VIADD R6, R6, 0x1 ;  /* 0x0000000106067836 */ /* 0x000fe20000000000 */
[----:B------:R-:W-:Y:S01]  /*8370*/  UPRMT UR30, URZ, 0x5410, UR19 ;  /* 0x000054103f1e7896 */ /* 0x000fe20008000013 */
[----:B------:R-:W-:Y:S01]  /*8380*/  VIADD R21, R21, 0x40 ;  /* 0x0000004015157836 */ /* 0x000fe20000000000 */
[----:B------:R-:W-:Y:S01]  /*8390*/  R2UR UR11, R7 ;  /* 0x00000000070b72ca */ /* 0x000fe200000e0000 */
[----:B------:R-:W-:Y:S01]  /*83a0*/  UIADD3.X UR33, URZ, UR29, URZ, UP1, !UPT ;  /* 0x0000001d3f217290 */ /* 0x000fe20008ffe43f */
[----:B------:R-:W-:Y:S01]  /*83b0*/  ISETP.NE.AND P0, PT, R6, 0x5, PT ;  /* 0x000000050600780c */ /* 0x000fe20003f05270 */
[----:B------:R-:W-:Y:S01]  /*83c0*/  UMOV UR16, 0x0 ;  /* 0x0000000000107882 */ /* 0x000fe20000000000 */
[----:B------:R-:W-:-:S02]  /*83d0*/  UMOV UR17, 0x10000000 ;  /* 0x1000000000117882 */ /* 0x000fc40000000000 */
[----:B------:R-:W-:Y:S01]  /*83e0*/  SEL R14, RZ, 0x1, P0 ;  /* 0x00000001ff0e7807 */ /* 0x000fe20000000000 */
[----:B------:R-:W-:Y:S01]  /*83f0*/  UIADD3 UR8, UR8, 0x100, URZ ;  /* 0x0000010008087890 */ /* 0x000fe2000fffe03f */
[----:B------:R-:W-:Y:S02]  /*8400*/  SEL R6, R6, RZ, P0 ;  /* 0x000000ff06067207 */ /* 0x000fe40000000000 */
[----:B------:R-:W-:-:S03]  /*8410*/  LOP3.LUT R5, R5, R14, RZ, 0x3c, !PT ;  /* 0x0000000e05057212 */ /* 0x000fc600078e3cff */
[----:B------:R-:W-:-:S03]  /*8420*/  UIADD3 UR22, UR11, 0x28100, URZ ;  /* 0x000281000b167890 */ /* 0x000fc6000fffe03f */
[----:B------:R-:W-:Y:S02]  /*8430*/  UMOV UR11, UR23 ;  /* 0x00000017000b7c82 */ /* 0x000fe40008000000 */
[----:B------:R0:W-:Y:S02]  /*8440*/  UTMALDG.3D.MULTICAST [UR8], [UR14], UR20, desc[UR16] ;  /* 0x000010080e0073b4 */ /* 0x0001e40008011814 */
[----:B0-----:R-:W-:Y:S01]  /*8450*/  UMOV UR8, UR22 ;  /* 0x0000001600087c82 */ /* 0x001fe20008000000 */
[----:B------:R-:W-:Y:S02]  /*8460*/  UMOV UR11, UR24 ;  /* 0x00000018000b7c82 */ /* 0x000fe40008000000 */
[----:B------:R0:W-:Y:S02]  /*8470*/  UTMALDG.3D.MULTICAST [UR8], [UR32], UR30, desc[UR16] ;  /* 0x00001008200073b4 */ /* 0x0001e4000801181e */
[----:B0-----:R-:W-:Y:S05]  /*8480*/  @P1 BRA `(.L_x_172) ;  /* 0xfffffffc00381947 */ /* 0x001fea000383ffff */
.L_x_169:
[----:B------:R-:W-:Y:S05]  /*8490*/  BSYNC B1 ;  /* 0x0000000000017941 */ /* 0x000fea0003800000 */
.L_x_168:
[----:B------:R-:W-:Y:S01]  /*84a0*/  LOP3.LUT P1, RZ, R10, 0xff, RZ, 0xc0, !PT ;  /* 0x000000ff0aff7812 */ /* 0x000fe2000782c0ff */
[C---:B------:R-:W-:Y:S01]  /*84b0*/  IMAD.IADD R12, R3.reuse, 0x1, R12 ;  /* 0x00000001030c7824 */ /* 0x040fe200078e020c */
[----:B------:R-:W-:Y:S01]  /*84c0*/  ULDC.64 UR8, c[0x0][0x650] ;  /* 0x0001940000087ab9 */ /* 0x000fe20000000a00 */
[C---:B------:R-:W-:Y:S01]  /*84d0*/  ISETP.GE.U32.AND P2, PT, R3.reuse, 0x5, PT ;  /* 0x000000050300780c */ /* 0x040fe20003f46070 */
[----:B------:R-:W-:Y:S01]  /*84e0*/  BSSY B1, `(.L_x_173) ;  /* 0x000006a000017945 */ /* 0x000fe20003800000 */
[----:B------:R-:W-:Y:S01]  /*84f0*/  IMAD.MOV.U32 R11, RZ, RZ, -0x1 ;  /* 0xffffffffff0b7424 */ /* 0x000fe200078e00ff */
[----:B------:R-:W-:Y:S01]  /*8500*/  ISETP.GT.U32.AND P0, PT, R12, 0x4, PT ;  /* 0x000000040c00780c */ /* 0x000fe20003f04070 */
[----:B------:R-:W-:Y:S01]  /*8510*/  IMAD.MOV.U32 R20, RZ, RZ, -0x1 ;  /* 0xffffffffff147424 */ /* 0x000fe200078e00ff */
[----:B------:R-:W-:Y:S01]  /*8520*/  PRMT R10, RZ, 0x7610, R10 ;  /* 0x00007610ff0a7816 */ /* 0x000fe2000000000a */
[----:B------:R-:W-:Y:S01]  /*8530*/  IMAD.MOV.U32 R13, RZ, RZ, -0x1 ;  /* 0xffffffffff0d7424 */ /* 0x000fe200078e00ff */
[----:B------:R-:W-:-:S03]  /*8540*/  ISETP.LT.U32.AND P0, PT, R3, 0x5, P0 ;  /* 0x000000050300780c */ /* 0x000fc60000701070 */
[----:B------:R-:W0:Y:S01]  /*8550*/  @P1 S2R R5, SR_CgaCtaId ;  /* 0x0000000000051919 */ /* 0x000e220000008800 */
[----:B------:R-:W-:-:S04]  /*8560*/  @P1 MOV R4, 0x400 ;  /* 0x0000040000041802 */ /* 0x000fc80000000f00 */
[----:B0-----:R-:W-:Y:S01]  /*8570*/  @P1 LEA R6, R5, R4, 0x18 ;  /* 0x0000000405061211 */ /* 0x001fe200078ec0ff */
[----:B------:R-:W-:-:S03]  /*8580*/  IMAD.WIDE.U32 R4, R12, -0x33333333, RZ ;  /* 0xcccccccd0c047825 */ /* 0x000fc600078e00ff */
[----:B------:R0:W-:Y:S01]  /*8590*/  @P1 SYNCS.ARRIVE.TRANS64.A1T0 RZ, [R6+URZ+0x68], RZ ;  /* 0x000068ff06ff19a7 */ /* 0x0001e2000810003f */
[----:B------:R-:W-:Y:S02]  /*85a0*/  IADD3 R16, P1, R16, UR26, RZ ;  /* 0x0000001a10107c10 */ /* 0x000fe4000ff3e0ff */
[----:B------:R-:W-:Y:S02]  /*85b0*/  SHF.R.U32.HI R7, RZ, 0x2, R5 ;  /* 0x00000002ff077819 */ /* 0x000fe40000011605 */
[----:B------:R-:W-:Y:S02]  /*85c0*/  SEL R5, RZ, 0x1, !P0 ;  /* 0x00000001ff057807 */ /* 0x000fe40004000000 */
[----:B------:R-:W-:Y:S01]  /*85d0*/  IADD3.X R17, R17, UR21, RZ, P1, !PT ;  /* 0x0000001511117c10 */ /* 0x000fe20008ffe4ff */
[----:B------:R-:W-:Y:S01]  /*85e0*/  IMAD R12, R7, -0x5, R12 ;  /* 0xfffffffb070c7824 */ /* 0x000fe200078e020c */
[----:B------:R-:W-:Y:S02]  /*85f0*/  ISETP.GE.U32.AND P0, PT, R16, UR8, PT ;  /* 0x0000000810007c0c */ /* 0x000fe4000bf06070 */
[----:B------:R-:W-:-:S02]  /*8600*/  LOP3.LUT R0, R0, R5, RZ, 0x3c, !PT ;  /* 0x0000000500007212 */ /* 0x000fc400078e3cff */
[----:B------:R-:W-:Y:S02]  /*8610*/  ISETP.GE.U32.AND.EX P0, PT, R17, UR9, PT, P0 ;  /* 0x0000000911007c0c */ /* 0x000fe4000bf06100 */
[----:B------:R-:W-:Y:S02]  /*8620*/  @P2 LOP3.LUT R0, R0, 0x1, R7, 0x78, !PT ;  /* 0x0000000100002812 */ /* 0x000fe400078e7807 */
[----:B------:R-:W-:-:S09]  /*8630*/  PRMT R4, RZ, 0x7610, R4 ;  /* 0x00007610ff047816 */ /* 0x000fd20000000004 */
[----:B0-----:R-:W-:Y:S05]  /*8640*/  @P0 BRA `(.L_x_174) ;  /* 0x00000004004c0947 */ /* 0x001fea0003800000 */
[----:B------:R-:W0:Y:S01]  /*8650*/  S2R R14, SR_CTAID.X ;  /* 0x00000000000e7919 */ /* 0x000e220000002500 */
[----:B------:R-:W-:Y:S01]  /*8660*/  ULDC.64 UR8, c[0x0][0x628] ;  /* 0x00018a0000087ab9 */ /* 0x000fe20000000a00 */
[----:B------:R-:W1:Y:S01]  /*8670*/  LDC R15, c[0x0][0x144] ;  /* 0x00005100ff0f7b82 */ /* 0x000e620000000800 */
[----:B------:R-:W-:Y:S01]  /*8680*/  ISETP.NE.U32.AND P0, PT, RZ, UR8, PT ;  /* 0x00000008ff007c0c */ /* 0x000fe2000bf05070 */
[----:B------:R-:W2:Y:S01]  /*8690*/  S2R R11, SR_CTAID.Y ;  /* 0x00000000000b7919 */ /* 0x000ea20000002600 */
[----:B------:R-:W-:Y:S01]  /*86a0*/  ULDC UR10, c[0x0][0x150] ;  /* 0x00005400000a7ab9 */ /* 0x000fe20000000800 */
[----:B------:R-:W-:Y:S01]  /*86b0*/  ULDC UR11, c[0x0][0x630] ;  /* 0x00018c00000b7ab9 */ /* 0x000fe20000000800 */
[----:B------:R-:W-:Y:S01]  /*86c0*/  ISETP.NE.AND.EX P0, PT, RZ, UR9, PT, P0 ;  /* 0x00000009ff007c0c */ /* 0x000fe2000bf05300 */
[----:B------:R-:W-:Y:S01]  /*86d0*/  IMAD.MOV.U32 R4, RZ, RZ, R16 ;  /* 0x000000ffff047224 */ /* 0x000fe200078e0010 */
[----:B0-----:R-:W-:-:S05]  /*86e0*/  I2FP.F32.U32 R5, R14 ;  /* 0x0000000e00057245 */ /* 0x001fca0000201000 */
[----:B------:R-:W-:Y:S01]  /*86f0*/  FMUL R20, R5, UR10 ;  /* 0x0000000a05147c20 */ /* 0x000fe20008400000 */
[----:B------:R-:W-:-:S05]  /*8700*/  IMAD.MOV.U32 R5, RZ, RZ, R17 ;  /* 0x000000ffff057224 */ /* 0x000fca00078e0011 */
[----:B--2---:R-:W-:Y:S05]  /*8710*/  @!P0 BRA `(.L_x_175) ;  /* 0x0000000000288947 */ /* 0x004fea0003800000 */
[----:B------:R-:W-:Y:S02]  /*8720*/  ULDC UR10, c[0x0][0x634] ;  /* 0x00018d00000a7ab9 */ /* 0x000fe40000000800 */
[----:B------:R-:W-:-:S05]  /*8730*/  IADD3 R5, P0, R16, UR10, RZ ;  /* 0x0000000a10057c10 */ /* 0x000fca000ff1e0ff */
[----:B------:R-:W-:-:S04]  /*8740*/  IMAD.X R13, RZ, RZ, R17, P0 ;  /* 0x000000ffff0d7224 */ /* 0x000fc800000e0611 */
[----:B------:R-:W-:-:S04]  /*8750*/  IMAD.WIDE.U32 R6, R13, UR8, RZ ;  /* 0x000000080d067c25 */ /* 0x000fc8000f8e00ff */
[----:B------:R-:W-:-:S04]  /*8760*/  IMAD.WIDE.U32 R6, P0, R5, UR9, R6 ;  /* 0x0000000905067c25 */ /* 0x000fc8000f800006 */
[----:B------:R-:W-:-:S04]  /*8770*/  IMAD.WIDE.U32 R4, R5, UR8, RZ ;  /* 0x0000000805047c25 */ /* 0x000fc8000f8e00ff */
[----:B------:R-:W-:Y:S01]  /*8780*/  IMAD.MOV.U32 R4, RZ, RZ, R7 ;  /* 0x000000ffff047224 */ /* 0x000fe200078e0007 */
[----:B------:R-:W-:Y:S01]  /*8790*/  IADD3 RZ, P1, R5, R6, RZ ;  /* 0x0000000605ff7210 */ /* 0x000fe20007f3e0ff */
[----:B------:R-:W-:-:S04]  /*87a0*/  IMAD.X R5, RZ, RZ, RZ, P0 ;  /* 0x000000ffff057224 */ /* 0x000fc800000e06ff */
[----:B------:R-:W-:-:S08]  /*87b0*/  IMAD.WIDE.U32.X R4, R13, UR9, R4, P1 ;  /* 0x000000090d047c25 */ /* 0x000fd000088e0404 */
.L_x_175:
[--C-:B------:R-:W-:Y:S01]  /*87c0*/  SHF.R.U64 R13, R4, UR11, R5.reuse ;  /* 0x0000000b040d7c19 */ /* 0x100fe20008001205 */
[----:B------:R-:W0:Y:S01]  /*87d0*/  F2I.U32.TRUNC.NTZ R20, R20 ;  /* 0x0000001400147305 */ /* 0x000e22000020f000 */
[----:B------:R-:W-:Y:S01]  /*87e0*/  SHF.R.U32.HI R4, RZ, UR11, R5 ;  /* 0x0000000bff047c19 */ /* 0x000fe20008011605 */
[----:B------:R-:W-:Y:S01]  /*87f0*/  ULDC.64 UR8, c[0x0][0x620] ;  /* 0x0001880000087ab9 */ /* 0x000fe20000000a00 */
[----:B------:R-:W-:Y:S01]  /*8800*/  IADD3 R7, P0, RZ, -R13, RZ ;  /* 0x8000000dff077210 */ /* 0x000fe20007f1e0ff */
[----:B------:R-:W-:Y:S01]  /*8810*/  ULDC.64 UR10, c[0x0][0x640] ;  /* 0x00019000000a7ab9 */ /* 0x000fe20000000a00 */
[----:B------:R-:W2:Y:S03]  /*8820*/  LDC R22, c[0x0][0x148] ;  /* 0x00005200ff167b82 */ /* 0x000ea60000000800 */
[----:B------:R-:W-:Y:S01]  /*8830*/  IMAD.X R4, RZ, RZ, ~R4, P0 ;  /* 0x000000ffff047224 */ /* 0x000fe200000e0e04 */
[----:B------:R-:W-:-:S03]  /*8840*/  ISETP.NE.U32.AND P0, PT, RZ, UR10, PT ;  /* 0x0000000aff007c0c */ /* 0x000fc6000bf05070 */
[----:B------:R-:W-:Y:S01]  /*8850*/  IMAD R6, R4, UR8, RZ ;  /* 0x0000000804067c24 */ /* 0x000fe2000f8e02ff */
[----:B------:R-:W-:Y:S01]  /*8860*/  ISETP.NE.AND.EX P0, PT, RZ, UR11, PT, P0 ;  /* 0x0000000bff007c0c */ /* 0x000fe2000bf05300 */
[----:B------:R-:W-:Y:S01]  /*8870*/  IMAD.WIDE.U32 R4, R7, UR8, R16 ;  /* 0x0000000807047c25 */ /* 0x000fe2000f8e0010 */
[----:B------:R-:W-:-:S03]  /*8880*/  ULDC UR8, c[0x0][0x618] ;  /* 0x0001860000087ab9 */ /* 0x000fc60000000800 */
[----:B------:R-:W-:Y:S01]  /*8890*/  IMAD R7, R7, UR9, R6 ;  /* 0x0000000907077c24 */ /* 0x000fe2000f8e0206 */
[----:B------:R-:W-:Y:S01]  /*88a0*/  ULDC UR9, c[0x0][0x154] ;  /* 0x0000550000097ab9 */ /* 0x000fe20000000800 */
[----:B0-----:R-:W-:Y:S02]  /*88b0*/  IMAD.MOV R6, RZ, RZ, -R20 ;  /* 0x000000ffff067224 */ /* 0x001fe400078e0a14 */
[----:B------:R-:W-:Y:S02]  /*88c0*/  IMAD.IADD R5, R5, 0x1, R7 ;  /* 0x0000000105057824 */ /* 0x000fe400078e0207 */
[----:B-1----:R-:W-:Y:S01]  /*88d0*/  IMAD R14, R15, R6, R14 ;  /* 0x000000060f0e7224 */ /* 0x002fe200078e020e */
[----:B------:R-:W-:Y:S02]  /*88e0*/  I2FP.F32.U32 R6, R11 ;  /* 0x0000000b00067245 */ /* 0x000fe40000201000 */
[--C-:B------:R-:W-:Y:S02]  /*88f0*/  SHF.R.U64 R15, R4, UR8, R5.reuse ;  /* 0x00000008040f7c19 */ /* 0x100fe40008001205 */
[----:B------:R-:W-:Y:S01]  /*8900*/  SHF.R.U32.HI R4, RZ, UR8, R5 ;  /* 0x00000008ff047c19 */ /* 0x000fe20008011605 */
[----:B------:R-:W-:Y:S01]  /*8910*/  FMUL R6, R6, UR9 ;  /* 0x0000000906067c20 */ /* 0x000fe20008400000 */
[----:B------:R-:W-:-:S02]  /*8920*/  ULDC UR8, c[0x0][0x608] ;  /* 0x0001820000087ab9 */ /* 0x000fc40000000800 */
[--C-:B------:R-:W-:Y:S01]  /*8930*/  SHF.R.U64 R21, R15, UR8, R4.reuse ;  /* 0x000000080f157c19 */ /* 0x100fe20008001204 */
[----:B------:R0:W1:Y:S01]  /*8940*/  F2I.U32.TRUNC.NTZ R24, R6 ;  /* 0x0000000600187305 */ /* 0x000062000020f000 */
[----:B------:R-:W-:Y:S01]  /*8950*/  SHF.R.U32.HI R4, RZ, UR8, R4 ;  /* 0x00000008ff047c19 */ /* 0x000fe20008011604 */
[----:B------:R-:W-:-:S03]  /*8960*/  ULDC UR8, c[0x0][0x658] ;  /* 0x0001960000087ab9 */ /* 0x000fc60000000800 */
[--C-:B------:R-:W-:Y:S02]  /*8970*/  SHF.R.U64 R20, R21, UR8, R4.reuse ;  /* 0x0000000815147c19 */ /* 0x100fe40008001204 */
[----:B------:R-:W-:-:S03]  /*8980*/  SHF.R.U32.HI R23, RZ, UR8, R4 ;  /* 0x00000008ff177c19 */ /* 0x000fc60008011604 */
[----:B------:R-:W-:Y:S02]  /*8990*/  IMAD.MOV.U32 R4, RZ, RZ, R20 ;  /* 0x000000ffff047224 */ /* 0x000fe400078e0014 */
[----:B------:R-:W-:Y:S01]  /*89a0*/  IMAD.MOV.U32 R5, RZ, RZ, R23 ;  /* 0x000000ffff057224 */ /* 0x000fe200078e0017 */
[----:B0-----:R-:W-:Y:S06]  /*89b0*/  @!P0 BRA `(.L_x_176) ;  /* 0x0000000000288947 */ /* 0x001fec0003800000 */
        /* <DEDUP_REMOVED lines=10> */
.L_x_176:
[----:B------:R-:W-:Y:S01]  /*8a60*/  ISETP.NE.AND P0, PT, R2, 0x1, PT ;  /* 0x000000010200780c */ /* 0x000fe20003f05270 */
[----:B------:R-:W-:Y:S01]  /*8a70*/  ULDC UR8, c[0x0][0x648] ;  /* 0x0001920000087ab9 */ /* 0x000fe20000000800 */
[----:B-1----:R-:W-:Y:S01]  /*8a80*/  IMAD.MOV R24, RZ, RZ, -R24 ;  /* 0x000000ffff187224 */ /* 0x002fe200078e0a18 */
[----:B------:R-:W-:Y:S01]  /*8a90*/  SHF.R.U64 R4, R4, UR8, R5 ;  /* 0x0000000804047c19 */ /* 0x000fe20008001205 */
[----:B------:R-:W-:Y:S01]  /*8aa0*/  ULDC UR8, c[0x0][0x638] ;  /* 0x00018e0000087ab9 */ /* 0x000fe20000000800 */
[----:B------:R-:W-:Y:S01]  /*8ab0*/  LOP3.LUT R21, R21, UR13, RZ, 0xc0, !PT ;  /* 0x0000000d15157c12 */ /* 0x000fe2000f8ec0ff */
[----:B------:R-:W-:Y:S02]  /*8ac0*/  ULDC UR9, c[0x0][0x610] ;  /* 0x0001840000097ab9 */ /* 0x000fe40000000800 */
[----:B------:R-:W-:Y:S02]  /*8ad0*/  IMAD.MOV R5, RZ, RZ, -R4 ;  /* 0x000000ffff057224 */ /* 0x000fe400078e0a04 */
[----:B------:R-:W-:-:S02]  /*8ae0*/  IMAD R21, R4, UR5, R21 ;  /* 0x0000000504157c24 */ /* 0x000fc4000f8e0215 */
[----:B------:R-:W-:Y:S01]  /*8af0*/  IMAD R20, R5, UR8, R20 ;  /* 0x0000000805147c24 */ /* 0x000fe2000f8e0214 */
[----:B------:R-:W-:Y:S01]  /*8b00*/  ULDC UR8, c[0x0][0x600] ;  /* 0x0001800000087ab9 */ /* 0x000fe20000000800 */
[----:B--2---:R-:W-:Y:S01]  /*8b10*/  @P0 IMAD R14, R22, R24, R11 ;  /* 0x00000018160e0224 */ /* 0x004fe200078e020b */
[----:B------:R-:W-:Y:S01]  /*8b20*/  LOP3.LUT R11, R15, UR4, RZ, 0xc0, !PT ;  /* 0x000000040f0b7c12 */ /* 0x000fe2000f8ec0ff */
[----:B------:R-:W-:Y:S02]  /*8b30*/  IMAD.MOV.U32 R4, RZ, RZ, 0x1 ;  /* 0x00000001ff047424 */ /* 0x000fe400078e00ff */
[----:B------:R-:W-:Y:S02]  /*8b40*/  IMAD R14, R21, UR9, R14 ;  /* 0x00000009150e7c24 */ /* 0x000fe4000f8e020e */
[----:B------:R-:W-:-:S05]  /*8b50*/  IMAD R11, R20, UR8, R11 ;  /* 0x00000008140b7c24 */ /* 0x000fca000f8e020b */
[----:B------:R-:W-:Y:S02]  /*8b60*/  SEL R20, R11, R14, !P0 ;  /* 0x0000000e0b147207 */ /* 0x000fe40004000000 */
[----:B------:R-:W-:-:S07]  /*8b70*/  SEL R11, R14, R11, !P0 ;  /* 0x0000000b0e0b7207 */ /* 0x000fce0004000000 */
.L_x_174:
[----:B------:R-:W-:Y:S05]  /*8b80*/  BSYNC B1 ;  /* 0x0000000000017941 */ /* 0x000fea0003800000 */
.L_x_173:
[----:B------:R-:W-:-:S13]  /*8b90*/  LOP3.LUT P0, RZ, R4, 0xff, RZ, 0xc0, !PT ;  /* 0x000000ff04ff7812 */ /* 0x000fda000780c0ff */
[----:B------:R-:W-:Y:S05]  /*8ba0*/  @P0 BRA `(.L_x_177) ;  /* 0xfffffff400380947 */ /* 0x000fea000383ffff */
[----:B------:R-:W-:Y:S05]  /*8bb0*/  BSYNC B0 ;  /* 0x0000000000007941 */ /* 0x000fea0003800000 */
.L_x_166:
[----:B------:R-:W-:-:S03]  /*8bc0*/  UMOV UR8, 0xffffffff ;  /* 0xffffffff00087882 */ /* 0x000fc60000000000 */
[----:B------:R-:W-:Y:S05]  /*8bd0*/  BRA.DIV UR8, `(.L_x_178) ;  /* 0x0000000608387947 */ /* 0x000fea000b800000 */
[----:B------:R-:W-:-:S13]  /*8be0*/  ELECT P6, URZ, PT ;  /* 0x00000000003f782f */ /* 0x000fda00038c0000 */
.L_x_193:
[----:B------:R-:W-:Y:S04]  /*8bf0*/  BSSY B0, `(.L_x_179) ;  /* 0x0000034000007945 */ /* 0x000fe80003800000 */
[----:B------:R-:W-:Y:S05]  /*8c00*/  @!P6 BRA `(.L_x_180) ;  /* 0x0000000000c8e947 */ /* 0x000fea0003800000 */
[----:B------:R-:W-:-:S04]  /*8c10*/  LOP3.LUT R19, R19, 0x2, RZ, 0xfc, !PT ;  /* 0x0000000213137812 */ /* 0x000fc800078efcff */
[----:B------:R-:W-:-:S13]  /*8c20*/  ISETP.NE.AND P0, PT, R19, 0x3, PT ;  /* 0x000000031300780c */ /* 0x000fda0003f05270 */
[----:B------:R-:W-:Y:S05]  /*8c30*/  @!P0 BRA `(.L_x_181) ;  /* 0x0000000000048947 */ /* 0x000fea0003800000 */
[----:B------:R-:W-:Y:S01]  /*8c40*/  BPT.TRAP 0x1 ;  /* 0x000000040000795c */ /* 0x000fe20000300000 */
.L_x_181:
[----:B------:R-:W0:Y:S01]  /*8c50*/  S2R R3, SR_CgaCtaId ;  /* 0x0000000000037919 */ /* 0x000e220000008800 */
[----:B------:R-:W-:-:S04]  /*8c60*/  MOV R2, 0x400 ;  /* 0x0000040000027802 */ /* 0x000fc80000000f00 */
[----:B0-----:R-:W-:Y:S02]  /*8c70*/  LEA R3, R3, R2, 0x18 ;  /* 0x0000000203037211 */ /* 0x001fe400078ec0ff */
[----:B------:R-:W-:-:S03]  /*8c80*/  SHF.L.U32 R2, R0, 0x1f, RZ ;  /* 0x0000001f00027819 */ /* 0x000fc600000006ff */
[----:B------:R-:W-:-:S04]  /*8c90*/  VIADD R3, R3, 0x28 ;  /* 0x0000002803037836 */ /* 0x000fc80000000000 */
[C---:B------:R-:W-:Y:S02]  /*8ca0*/  IMAD R7, R12.reuse, 0x8, R3 ;  /* 0x000000080c077824 */ /* 0x040fe400078e0203 */
[----:B------:R-:W-:Y:S02]  /*8cb0*/  VIADD R12, R12, 0x1 ;  /* 0x000000010c0c7836 */ /* 0x000fe40000000000 */
[----:B------:R-:W0:Y:S03]  /*8cc0*/  SYNCS.PHASECHK.TRANS64.TRYWAIT P0, [R7+URZ], R2 ;  /* 0x00000002070075a7 */ /* 0x000e26000800017f */
[----:B------:R-:W-:-:S04]  /*8cd0*/  ISETP.NE.AND P1, PT, R12, 0x5, PT ;  /* 0x000000050c00780c */ /* 0x000fc80003f25270 */
[----:B------:R-:W-:Y:S02]  /*8ce0*/  SEL R5, RZ, 0x1, P1 ;  /* 0x00000001ff057807 */ /* 0x000fe40000800000 */
[----:B------:R-:W-:Y:S02]  /*8cf0*/  SEL R12, R12, RZ, P1 ;  /* 0x000000ff0c0c7207 */ /* 0x000fe40000800000 */
[----:B------:R-:W-:-:S03]  /*8d00*/  LOP3.LUT R5, R0, R5, RZ, 0x3c, !PT ;  /* 0x0000000500057212 */ /* 0x000fc600078e3cff */
[----:B------:R-:W-:Y:S01]  /*8d10*/  IMAD R9, R12, 0x8, R3 ;  /* 0x000000080c097824 */ /* 0x000fe200078e0203 */
[----:B------:R-:W-:Y:S01]  /*8d20*/  SHF.L.U32 R4, R5, 0x1f, RZ ;  /* 0x0000001f05047819 */ /* 0x000fe200000006ff */
[----:B0-----:R-:W-:Y:S06]  /*8d30*/  @!P0 BRA `(.L_x_182) ;  /* 0x0000000400008947 */ /* 0x001fec0003800000 */
.L_x_194:
[----:B------:R-:W1:Y:S01]  /*8d40*/  SYNCS.PHASECHK.TRANS64.TRYWAIT P0, [R9+URZ], R4 ;  /* 0x00000004090075a7 */ /* 0x000e62000800017f */
[----:B------:R-:W-:-:S05]  /*8d50*/  VIADD R0, R12, 0x1 ;  /* 0x000000010c007836 */ /* 0x000fca0000000000 */
[----:B------:R-:W-:-:S04]  /*8d60*/  ISETP.NE.AND P1, PT, R0, 0x5, PT ;  /* 0x000000050000780c */ /* 0x000fc80003f25270 */
[----:B0-----:R-:W-:Y:S02]  /*8d70*/  SEL R2, RZ, 0x1, P1 ;  /* 0x00000001ff027807 */ /* 0x001fe40000800000 */
[----:B------:R-:W-:Y:S02]  /*8d80*/  SEL R0, R0, RZ, P1 ;  /* 0x000000ff00007207 */ /* 0x000fe40000800000 */
[----:B------:R-:W-:-:S03]  /*8d90*/  LOP3.LUT R7, R5, R2, RZ, 0x3c, !PT ;  /* 0x0000000205077212 */ /* 0x000fc600078e3cff */
[----:B------:R-:W-:Y:S01]  /*8da0*/  IMAD R6, R0, 0x8, R3 ;  /* 0x0000000800067824 */ /* 0x000fe200078e0203 */
[----:B------:R-:W-:Y:S01]  /*8db0*/  SHF.L.U32 R5, R7, 0x1f, RZ ;  /* 0x0000001f07057819 */ /* 0x000fe200000006ff */
[----:B-1----:R-:W-:Y:S06]  /*8dc0*/  @!P0 BRA `(.L_x_183) ;  /* 0x0000000000f08947 */ /* 0x002fec0003800000 */
.L_x_195:
[----:B------:R-:W1:Y:S01]  /*8dd0*/  SYNCS.PHASECHK.TRANS64.TRYWAIT P0, [R6+URZ], R5 ;  /* 0x00000005060075a7 */ /* 0x000e62000800017f */
[----:B------:R-:W-:-:S05]  /*8de0*/  VIADD R0, R0, 0x1 ;  /* 0x0000000100007836 */ /* 0x000fca0000000000 */
[----:B------:R-:W-:-:S04]  /*8df0*/  ISETP.NE.AND P1, PT, R0, 0x5, PT ;  /* 0x000000050000780c */ /* 0x000fc80003f25270 */
[----:B------:R-:W-:Y:S02]  /*8e00*/  SEL R2, RZ, 0x1, P1 ;  /* 0x00000001ff027807 */ /* 0x000fe40000800000 */
[----:B------:R-:W-:Y:S02]  /*8e10*/  SEL R0, R0, RZ, P1 ;  /* 0x000000ff00007207 */ /* 0x000fe40000800000 */
[----:B------:R-:W-:-:S03]  /*8e20*/  LOP3.LUT R7, R7, R2, RZ, 0x3c, !PT ;  /* 0x0000000207077212 */ /* 0x000fc600078e3cff */
[----:B0-----:R-:W-:Y:S01]  /*8e30*/  IMAD R9, R0, 0x8, R3 ;  /* 0x0000000800097824 */ /* 0x001fe200078e0203 */
[----:B------:R-:W-:Y:S01]  /*8e40*/  SHF.L.U32 R4, R7, 0x1f, RZ ;  /* 0x0000001f07047819 */ /* 0x000fe200000006ff */
[----:B-1----:R-:W-:Y:S06]  /*8e50*/  @!P0 BRA `(.L_x_184) ;  /* 0x0000000000e08947 */ /* 0x002fec0003800000 */
.L_x_196:
[----:B------:R-:W1:Y:S01]  /*8e60*/  SYNCS.PHASECHK.TRANS64.TRYWAIT P0, [R9+URZ], R4 ;  /* 0x00000004090075a7 */ /* 0x000e62000800017f */
[----:B------:R-:W-:-:S05]  /*8e70*/  VIADD R0, R0, 0x1 ;  /* 0x0000000100007836 */ /* 0x000fca0000000000 */
[----:B------:R-:W-:-:S04]  /*8e80*/  ISETP.NE.AND P1, PT, R0, 0x5, PT ;  /* 0x000000050000780c */ /* 0x000fc80003f25270 */
[----:B------:R-:W-:Y:S02]  /*8e90*/  SEL R2, RZ, 0x1, P1 ;  /* 0x00000001ff027807 */ /* 0x000fe40000800000 */
[----:B------:R-:W-:Y:S02]  /*8ea0*/  SEL R0, R0, RZ, P1 ;  /* 0x000000ff00007207 */ /* 0x000fe40000800000 */
[----:B------:R-:W-:Y:S01]  /*8eb0*/  LOP3.LUT R2, R7, R2, RZ, 0x3c, !PT ;  /* 0x0000000207027212 */ /* 0x000fe200078e3cff */
[----:B-1----:R-:W-:Y:S06]  /*8ec0*/  @!P0 BRA `(.L_x_185) ;  /* 0x0000000000d88947 */ /* 0x002fec0003800000 */
.L_x_197:
[----:B------:R-:W-:Y:S01]  /*8ed0*/  IMAD R3, R0, 0x8, R3 ;  /* 0x0000000800037824 */ /* 0x000fe200078e0203 */
[----:B------:R-:W-:-:S07]  /*8ee0*/  SHF.L.U32 R0, R2, 0x1f, RZ ;  /* 0x0000001f02007819 */ /* 0x000fce00000006ff */
.L_x_186:
[----:B--2---:R2:W3:Y:S02]  /*8ef0*/  SYNCS.PHASECHK.TRANS64.TRYWAIT P0, [R3+URZ], R0 ;  /* 0x00000000030075a7 */ /* 0x0044e4000800017f */
[----:B---3--:R-:W-:Y:S05]  /*8f00*/  @!P0 NANOSLEEP.SYNCS 0x989680 ;  /* 0x009896800000895d */ /* 0x008fea0003900000 */
[----:B------:R-:W3:Y:S02]  /*8f10*/  @!P0 SYNCS.PHASECHK.TRANS64 P0, [R3+URZ], R0 ;  /* 0x00000000030085a7 */ /* 0x000ee4000800007f */
[----:B---3--:R-:W-:Y:S05]  /*8f20*/  @!P0 BRA `(.L_x_186) ;  /* 0xfffffffc00f08947 */ /* 0x008fea000383ffff */
.L_x_180:
[----:B------:R-:W-:Y:S05]  /*8f30*/  BSYNC B0 ;  /* 0x0000000000007941 */ /* 0x000fea0003800000 */
.L_x_179:
[----:B------:R-:W-:Y:S05]  /*8f40*/  EXIT ;  /* 0x000000000000794d */ /* 0x000fea0003800000 */
.L_x_21:
[----:B----4-:R4:W0:Y:S02]  /*8f50*/  SYNCS.PHASECHK.TRANS64.TRYWAIT P1, [R3+URZ], R0 ;  /* 0x00000000030075a7 */ /* 0x010824000802017f */
[----:B0-----:R-:W-:Y:S05]  /*8f60*/  @!P1 NANOSLEEP.SYNCS 0x989680 ;  /* 0x009896800000995d */ /* 0x001fea0003900000 */
[----:B------:R-:W0:Y:S02]  /*8f70*/  @!P1 SYNCS.PHASECHK.TRANS64 P1, [R3+URZ], R0 ;  /* 0x00000000030095a7 */ /* 0x000e24000802007f */
[----:B0-----:R-:W-:Y:S05]  /*8f80*/  @!P1 BRA `(.L_x_21) ;  /* 0xfffffffc00f09947 */ /* 0x001fea000383ffff */
[----:B------:R-:W-:Y:S05]  /*8f90*/  BRA `(.L_x_20) ;  /* 0xffffff8400687947 */ /* 0x000fea000383ffff */
.L_x_26:
[----:B-1----:R1:W3:Y:S02]  /*8fa0*/  SYNCS.PHASECHK.TRANS64.TRYWAIT P1, [R5+URZ], R4 ;  /* 0x00000004050075a7 */ /* 0x0022e4000802017f */
[----:B---3--:R-:W-:Y:S05]  /*8fb0*/  @!P1 NANOSLEEP.SYNCS 0x989680 ;  /* 0x009896800000995d */ /* 0x008fea0003900000 */
[----:B------:R-:W3:Y:S02]  /*8fc0*/  @!P1 SYNCS.PHASECHK.TRANS64 P1, [R5+URZ], R4 ;  /* 0x00000004050095a7 */ /* 0x000ee4000802007f */
[----:B---3--:R-:W-:Y:S05]  /*8fd0*/  @!P1 BRA `(.L_x_26) ;  /* 0xfffffffc00f09947 */ /* 0x008fea000383ffff */
[----:B------:R-:W-:Y:S05]  /*8fe0*/  BRA `(.L_x_25) ;  /* 0xffffff8800b87947 */ /* 0x000fea000383ffff */
.L_x_167:
[----:B------:R-:W-:Y:S01]  /*8ff0*/  BSSY B1, `(.L_x_187) ;  /* 0x0000006000017945 */ /* 0x000fe20003800000 */
[----:B------:R-:W-:-:S07]  /*9000*/  IMAD.MOV.U32 R15, RZ, RZ, -0x1 ;  /* 0xffffffffff0f7424 */ /* 0x000fce00078e00ff */
[----:B------:R-:W-:Y:S05]  /*9010*/  WARPSYNC.COLLECTIVE R15, `(.L_x_188) ;  /* 0x000000000f0c7348 */ /* 0x000fea0003c00000 */
[----:B------:R-:W-:Y:S02]  /*9020*/  ELECT P6, UR62, PT ;  /* 0x00000000003e782f */ /* 0x000fe400038c0000 */
[----:B------:R-:W-:Y:S01]  /*9030*/  MOV R14, UR62 ;  /* 0x0000003e000e7c02 */ /* 0x000fe20008000f00 */
[----:B------:R-:W-:Y:S10]  /*9040*/  ENDCOLLECTIVE ;  /* 0x000000000000791b */ /* 0x000ff40003800000 */
.L_x_188:
[----:B------:R-:W-:Y:S05]  /*9050*/  BSYNC B1 ;  /* 0x0000000000017941 */ /* 0x000fea0003800000 */
.L_x_187:
[----:B------:R-:W-:Y:S05]  /*9060*/  BRA `(.L_x_189) ;  /* 0xfffffff000147947 */ /* 0x000fea000383ffff */
.L_x_170:
[----:B0-----:R0:W1:Y:S02]  /*9070*/  SYNCS.PHASECHK.TRANS64.TRYWAIT P0, [R14+URZ+0x28], R7 ;  /* 0x000028070e0075a7 */ /* 0x001064000800017f */
[----:B-1----:R-:W-:Y:S05]  /*9080*/  @!P0 NANOSLEEP.SYNCS 0x989680 ;  /* 0x009896800000895d */ /* 0x002fea0003900000 */
[----:B------:R-:W1:Y:S02]  /*9090*/  @!P0 SYNCS.PHASECHK.TRANS64 P0, [R14+URZ+0x28], R7 ;  /* 0x000028070e0085a7 */ /* 0x000e64000800007f */
[----:B-1----:R-:W-:Y:S05]  /*90a0*/  @!P0 BRA `(.L_x_170) ;  /* 0xfffffffc00f08947 */ /* 0x002fea000383ffff */
[----:B------:R-:W-:Y:S05]  /*90b0*/  BRA `(.L_x_190) ;  /* 0xfffffff000507947 */ /* 0x000fea000383ffff */
.L_x_178:
[----:B------:R-:W-:Y:S01]  /*90c0*/  BSSY B0, `(.L_x_191) ;  /* 0x0000006000007945 */ /* 0x000fe20003800000 */
[----:B------:R-:W-:-:S07]  /*90d0*/  IMAD.MOV.U32 R15, RZ, RZ, -0x1 ;  /* 0xffffffffff0f7424 */ /* 0x000fce00078e00ff */
[----:B------:R-:W-:Y:S05]  /*90e0*/  WARPSYNC.COLLECTIVE R15, `(.L_x_192) ;  /* 0x000000000f0c7348 */ /* 0x000fea0003c00000 */
[----:B------:R-:W-:Y:S02]  /*90f0*/  ELECT P6, UR62, PT ;  /* 0x00000000003e782f */ /* 0x000fe400038c0000 */
[----:B------:R-:W-:Y:S01]  /*9100*/  MOV R14, UR62 ;  /* 0x0000003e000e7c02 */ /* 0x000fe20008000f00 */
[----:B------:R-:W-:Y:S10]  /*9110*/  ENDCOLLECTIVE ;  /* 0x000000000000791b */ /* 0x000ff40003800000 */
.L_x_192:
[----:B------:R-:W-:Y:S05]  /*9120*/  BSYNC B0 ;  /* 0x0000000000007941 */ /* 0x000fea0003800000 */
.L_x_191:
[----:B------:R-:W-:Y:S05]  /*9130*/  BRA `(.L_x_193) ;  /* 0xfffffff800ac7947 */ /* 0x000fea000383ffff */
.L_x_182:
[----:B0-----:R0:W1:Y:S02]  /*9140*/  SYNCS.PHASECHK.TRANS64.TRYWAIT P0, [R7+URZ], R2 ;  /* 0x00000002070075a7 */ /* 0x001064000800017f */
[----:B-1----:R-:W-:Y:S05]  /*9150*/  @!P0 NANOSLEEP.SYNCS 0x989680 ;  /* 0x009896800000895d */ /* 0x002fea0003900000 */
[----:B------:R-:W1:Y:S02]  /*9160*/  @!P0 SYNCS.PHASECHK.TRANS64 P0, [R7+URZ], R2 ;  /* 0x00000002070085a7 */ /* 0x000e64000800007f */
[----:B-1----:R-:W-:Y:S05]  /*9170*/  @!P0 BRA `(.L_x_182) ;  /* 0xfffffffc00f08947 */ /* 0x002fea000383ffff */
[----:B------:R-:W-:Y:S05]  /*9180*/  BRA `(.L_x_194) ;  /* 0xfffffff800ec7947 */ /* 0x000fea000383ffff */
.L_x_183:
[----:B0-----:R0:W1:Y:S02]  /*9190*/  SYNCS.PHASECHK.TRANS64.TRYWAIT P0, [R9+URZ], R4 ;  /* 0x00000004090075a7 */ /* 0x001064000800017f */
[----:B-1----:R-:W-:Y:S05]  /*91a0*/  @!P0 NANOSLEEP.SYNCS 0x989680 ;  /* 0x009896800000895d */ /* 0x002fea0003900000 */
[----:B------:R-:W1:Y:S02]  /*91b0*/  @!P0 SYNCS.PHASECHK.TRANS64 P0, [R9+URZ], R4 ;  /* 0x00000004090085a7 */ /* 0x000e64000800007f */
[----:B-1----:R-:W-:Y:S05]  /*91c0*/  @!P0 BRA `(.L_x_183) ;  /* 0xfffffffc00f08947 */ /* 0x002fea000383ffff */
[----:B------:R-:W-:Y:S05]  /*91d0*/  BRA `(.L_x_195) ;  /* 0xfffffff800fc7947 */ /* 0x000fea000383ffff */
.L_x_184:
[----:B0-----:R0:W1:Y:S02]  /*91e0*/  SYNCS.PHASECHK.TRANS64.TRYWAIT P0, [R6+URZ], R5 ;  /* 0x00000005060075a7 */ /* 0x001064000800017f */
[----:B-1----:R-:W-:Y:S05]  /*91f0*/  @!P0 NANOSLEEP.SYNCS 0x989680 ;  /* 0x009896800000895d */ /* 0x002fea0003900000 */
[----:B------:R-:W1:Y:S02]  /*9200*/  @!P0 SYNCS.PHASECHK.TRANS64 P0, [R6+URZ], R5 ;  /* 0x00000005060085a7 */ /* 0x000e64000800007f */
[----:B-1----:R-:W-:Y:S05]  /*9210*/  @!P0 BRA `(.L_x_184) ;  /* 0xfffffffc00f08947 */ /* 0x002fea000383ffff */
[----:B------:R-:W-:Y:S05]  /*9220*/  BRA `(.L_x_196) ;  /* 0xfffffffc000c7947 */ /* 0x000fea000383ffff */
.L_x_185:
[----:B-1----:R1:W2:Y:S02]  /*9230*/  SYNCS.PHASECHK.TRANS64.TRYWAIT P0, [R9+URZ], R4 ;  /* 0x00000004090075a7 */ /* 0x0022a4000800017f */
[----:B--2---:R-:W-:Y:S05]  /*9240*/  @!P0 NANOSLEEP.SYNCS 0x989680 ;  /* 0x009896800000895d */ /* 0x004fea0003900000 */
[----:B------:R-:W2:Y:S02]  /*9250*/  @!P0 SYNCS.PHASECHK.TRANS64 P0, [R9+URZ], R4 ;  /* 0x00000004090085a7 */ /* 0x000ea4000800007f */
[----:B--2---:R-:W-:Y:S05]  /*9260*/  @!P0 BRA `(.L_x_185) ;  /* 0xfffffffc00f08947 */ /* 0x004fea000383ffff */
[----:B------:R-:W-:Y:S05]  /*9270*/  BRA `(.L_x_197) ;  /* 0xfffffffc00147947 */ /* 0x000fea000383ffff */
.L_x_198:
[----:B------:R-:W-:-:S00]  /*9280*/  BRA `(.L_x_198) ;  /* 0xfffffffc00fc7947 */ /* 0x000fc0000383ffff */
[----:B------:R-:W-:-:S00]  /*9290*/  NOP ;  /* 0x0000000000007918 */ /* 0x000fc00000000000 */
        /* <DEDUP_REMOVED lines=14> */
.L_x_199:


//--------------------- .nv.global.init           --------------------------
	.section	.nv.global.init,"aw",@progbits
.nv.global.init:
	.type		$str$22,@object
	.size		$str$22,($str$23 - $str$22)
$str$22:
        /*0000*/ 	.byte	0x6b, 0x5f, 0x74, 0x69, 0x6c, 0x65, 0x5f, 0x63, 0x6f, 0x75, 0x6e, 0x74, 0x20, 0x3e, 0x3d, 0x20
        /*0010*/ 	.byte	0x31, 0x00
	.type		$str$23,@object
	.size		$str$23,(__unnamed_1 - $str$23)
$str$23:
        /*0012*/ 	.byte	0x2f, 0x74, 0x6d, 0x70, 0x2f, 0x63, 0x75, 0x74, 0x6c, 0x61, 0x73, 0x73, 0x5f, 0x73, 0x77, 0x65
        /*0022*/ 	.byte	0x65, 0x70, 0x5f, 0x73, 0x72, 0x63, 0x2f, 0x69, 0x6e, 0x63, 0x6c, 0x75, 0x64, 0x65, 0x2f, 0x63
        /*0032*/ 	.byte	0x75, 0x74, 0x6c, 0x61, 0x73, 0x73, 0x2f, 0x67, 0x65, 0x6d, 0x6d, 0x2f, 0x63, 0x6f, 0x6c, 0x6c
        /*0042*/ 	.byte	0x65, 0x63, 0x74, 0x69, 0x76, 0x65, 0x2f, 0x73, 0x6d, 0x39, 0x30, 0x5f, 0x6d, 0x6d, 0x61, 0x5f
        /*0052*/ 	.byte	0x74, 0x6d, 0x61, 0x5f, 0x67, 0x6d, 0x6d, 0x61, 0x5f, 0x73, 0x73, 0x5f, 0x77, 0x61, 0x72, 0x70
        /*0062*/ 	.byte	0x73, 0x70, 0x65, 0x63, 0x69, 0x61, 0x6c, 0x69, 0x7a, 0x65, 0x64, 0x2e, 0x68, 0x70, 0x70, 0x00
	.type		__unnamed_1,@object
	.size		__unnamed_1,(.L_0 - __unnamed_1)
__unnamed_1:
        /*0072*/ 	.byte	0x76, 0x6f, 0x69, 0x64, 0x20, 0x63, 0x75, 0x74, 0x6c, 0x61, 0x73, 0x73, 0x3a, 0x3a, 0x67, 0x65
        /* <DEDUP_REMOVED lines=181> */
        /*0bd2*/ 	.byte	0x6e, 0x74, 0x69, 0x74, 0x79, 0x5d, 0x00
.L_0:


//--------------------- .nv.shared._ZN7cutlass13device_kernelINS_4gemm6kernel13GemmUniversalIN4cute5tupleIJiiiiEEENS1_10collective13CollectiveMmaINS1_34MainloopSm90TmaGmmaWarpSpecializedILi5ENS5_IJNS4_1CILi2EEESB_NSA_ILi1EEEEEENS1_35KernelTmaWarpSpecializedCooperativeEEENS5_IJNSA_ILi256EEENSA_ILi64EEESH_EEENS_10bfloat16_tENS5_IJlSC_lEEESJ_SK_NS4_8TiledMMAINS4_8MMA_AtomIJNS4_4SM904GMMA27MMA_64x64x16_F32BF16BF16_SSILNSO_5MajorE0ELSQ_0ELNSO_7ScaleInE1ELSR_1EEEEEENS4_6LayoutINS5_IJSB_SC_SC_EEENS5_IJSC_NSA_ILi0EEESW_EEEEENS5_IJNS4_10UnderscoreESZ_SZ_EEEEENS4_23SM90_TMA_LOAD_MULTICASTENS4_14ComposedLayoutINS4_7SwizzleILi3ELi4ELi3EEENS4_18smem_ptr_flag_bitsILi16EEENSU_INS5_IJNSA_ILi8EEESH_EEENS5_IJSH_SC_EEEEEEEvNS4_8identityES12_S1C_vS1D_EENS_8epilogue10collective6detail29Sm90TmaWarpSpecializedAdapterINS1G_15DefaultEpilogueISJ_SK_SK_NS1F_6thread17LinearCombinationISJ_Li1EffLNS1K_9ScaleType4KindE0ELNS_15FloatRoundStyleE2ESJ_EENS1_15EpilogueDefaultEEEEEvvEEEEvNT_6ParamsE --------------------------
	.section	.nv.shared._ZN7cutlass13device_kernelINS_4gemm6kernel13GemmUniversalIN4cute5tupleIJiiiiEEENS1_10collective13CollectiveMmaINS1_34MainloopSm90TmaGmmaWarpSpecializedILi5ENS5_IJNS4_1CILi2EEESB_NSA_ILi1EEEEEENS1_35KernelTmaWarpSpecializedCooperativeEEENS5_IJNSA_ILi256EEENSA_ILi64EEESH_EEENS_10bfloat16_tENS5_IJlSC_lEEESJ_SK_NS4_8TiledMMAINS4_8MMA_AtomIJNS4_4SM904GMMA27MMA_64x64x16_F32BF16BF16_SSILNSO_5MajorE0ELSQ_0ELNSO_7ScaleInE1ELSR_1EEEEEENS4_6LayoutINS5_IJSB_SC_SC_EEENS5_IJSC_NSA_ILi0EEESW_EEEEENS5_IJNS4_10UnderscoreESZ_SZ_EEEEENS4_23SM90_TMA_LOAD_MULTICASTENS4_14ComposedLayoutINS4_7SwizzleILi3ELi4ELi3EEENS4_18smem_ptr_flag_bitsILi16EEENSU_INS5_IJNSA_ILi8EEESH_EEENS5_IJSH_SC_EEEEEEEvNS4_8identityES12_S1C_vS1D_EENS_8epilogue10collective6detail29Sm90TmaWarpSpecializedAdapterINS1G_15DefaultEpilogueISJ_SK_SK_NS1F_6thread17LinearCombinationISJ_Li1EffLNS1K_9ScaleType4KindE0ELNS_15FloatRoundStyleE2ESJ_EENS1_15EpilogueDefaultEEEEEvvEEEEvNT_6ParamsE,"aw",@nobits
	.sectionflags	@""
	.align	16
	.zero		1024


//--------------------- .nv.shared.reserved.0     --------------------------
	.section	.nv.shared.reserved.0,"aw",@nobits
	.weak		__nv_reservedSMEM_offset_0_alias
	.size		__nv_reservedSMEM_offset_0_alias, 0, 0
	.other		__nv_reservedSMEM_offset_0_alias,@"STO_CUDA_RESERVED_SHARED STV_DEFAULT"
__nv_reservedSMEM_offset_0_alias:
	.zero		0


//--------------------- .nv.global                --------------------------
	.section	.nv.global,"aw",@nobits
.nv.global:
	.type		_ZN39_INTERNAL_db928e65_4_k_cu_6081b254_40294cute1_E,@object
	.size		_ZN39_INTERNAL_db928e65_4_k_cu_6081b254_40294cute1_E,(_ZN39_INTERNAL_db928e65_4_k_cu_6081b254_40294cuda3std3__45__cpo6cbeginE - _ZN39_INTERNAL_db928e65_4_k_cu_6081b254_40294cute1_E)
_ZN39_INTERNAL_db928e65_4_k_cu_6081b254_40294cute1_E:
	.zero		1
	.type		_ZN39_INTERNAL_db928e65_4_k_cu_6081b254_40294cuda3std3__45__cpo6cbeginE,@object
	.size		_ZN39_INTERNAL_db928e65_4_k_cu_6081b254_40294cuda3std3__45__cpo6cbeginE,(_ZN39_INTERNAL_db928e65_4_k_cu_6081b254_40294cuda3std3__48in_placeE - _ZN39_INTERNAL_db928e65_4_k_cu_6081b254_40294cuda3std3__45__cpo6cbeginE)
_ZN39_INTERNAL_db928e65_4_k_cu_6081b254_40294cuda3std3__45__cpo6cbeginE:
	.zero		1
	.type		_ZN39_INTERNAL_db928e65_4_k_cu_6081b254_40294cuda3std3__48in_placeE,@object
	.size		_ZN39_INTERNAL_db928e65_4_k_cu_6081b254_40294cuda3std3__48in_placeE,(_ZN39_INTERNAL_db928e65_4_k_cu_6081b254_40294cuda3std6ranges3__45__cpo9iter_moveE - _ZN39_INTERNAL_db928e65_4_k_cu_6081b254_40294cuda3std3__48in_placeE)
_ZN39_INTERNAL_db928e65_4_k_cu_6081b254_40294cuda3std3__48in_placeE:
	.zero		1
	.type		_ZN39_INTERNAL_db928e65_4_k_cu_6081b254_40294cuda3std6ranges3__45__cpo9iter_moveE,@object
	.size		_ZN39_INTERNAL_db928e65_4_k_cu_6081b254_40294cuda3std6ranges3__45__cpo9iter_moveE,(_ZN39_INTERNAL_db928e65_4_k_cu_6081b254_40294cuda3std3__45__cpo5beginE - _ZN39_INTERNAL_db928e65_4_k_cu_6081b254_40294cuda3std6ranges3__45__cpo9iter_moveE)
_ZN39_INTERNAL_db928e65_4_k_cu_6081b254_40294cuda3std6ranges3__45__cpo9iter_moveE:
	.zero		1
	.type		_ZN39_INTERNAL_db928e65_4_k_cu_6081b254_40294cuda3std3__45__cpo5beginE,@object
	.size		_ZN39_INTERNAL_db928e65_4_k_cu_6081b254_40294cuda3std3__45__cpo5beginE,(_ZN39_INTERNAL_db928e65_4_k_cu_6081b254_40294cuda3std3__441_GLOBAL__N__db928e65_4_k_cu_6081b254_40296ignoreE - _ZN39_INTERNAL_db928e65_4_k_cu_6081b254_40294cuda3std3__45__cpo5beginE)
_ZN39_INTERNAL_db928e65_4_k_cu_6081b254_40294cuda3std3__45__cpo5beginE:
	.zero		1
	.type		_ZN39_INTERNAL_db928e65_4_k_cu_6081b254_40294cuda3std3__441_GLOBAL__N__db928e65_4_k_cu_6081b254_40296ignoreE,@object
	.size		_ZN39_INTERNAL_db928e65_4_k_cu_6081b254_40294cuda3std3__441_GLOBAL__N__db928e65_4_k_cu_6081b254_40296ignoreE,(_ZN39_INTERNAL_db928e65_4_k_cu_6081b254_40294cute7productE - _ZN39_INTERNAL_db928e65_4_k_cu_6081b254_40294cuda3std3__441_GLOBAL__N__db928e65_4_k_cu_6081b254_40296ignoreE)
_ZN39_INTERNAL_db928e65_4_k_cu_6081b254_40294cuda3std3__441_GLOBAL__N__db928e65_4_k_cu_6081b254_40296ignoreE:
	.zero		1
	.type		_ZN39_INTERNAL_db928e65_4_k_cu_6081b254_40294cute7productE,@object
	.size		_ZN39_INTERNAL_db928e65_4_k_cu_6081b254_40294cute7productE,(_ZN39_INTERNAL_db928e65_4_k_cu_6081b254_40294cuda3std3__45__cpo3endE - _ZN39_INTERNAL_db928e65_4_k_cu_6081b254_40294cute7productE)
_ZN39_INTERNAL_db928e65_4_k_cu_6081b254_40294cute7productE:
	.zero		1
	.type		_ZN39_INTERNAL_db928e65_4_k_cu_6081b254_40294cuda3std3__45__cpo3endE,@object
	.size		_ZN39_INTERNAL_db928e65_4_k_cu_6081b254_40294cuda3std3__45__cpo3endE,(_ZN39_INTERNAL_db928e65_4_k_cu_6081b254_40294cuda3std3__419piecewise_constructE - _ZN39_INTERNAL_db928e65_4_k_cu_6081b254_40294cuda3std3__45__cpo3endE)
_ZN39_INTERNAL_db928e65_4_k_cu_6081b254_40294cuda3std3__45__cpo3endE:
	.zero		1
	.type		_ZN39_INTERNAL_db928e65_4_k_cu_6081b254_40294cuda3std3__419piecewise_constructE,@object
	.size		_ZN39_INTERNAL_db928e65_4_k_cu_6081b254_40294cuda3std3__419piecewise_constructE,(_ZN39_INTERNAL_db928e65_4_k_cu_6081b254_40294cuda3std3__45__cpo4cendE - _ZN39_INTERNAL_db928e65_4_k_cu_6081b254_40294cuda3std3__419piecewise_constructE)
_ZN39_INTERNAL_db928e65_4_k_cu_6081b254_40294cuda3std3__419piecewise_constructE:
	.zero		1
	.type		_ZN39_INTERNAL_db928e65_4_k_cu_6081b254_40294cuda3std3__45__cpo4cendE,@object
	.size		_ZN39_INTERNAL_db928e65_4_k_cu_6081b254_40294cuda3std3__45__cpo4cendE,(_ZN39_INTERNAL_db928e65_4_k_cu_6081b254_40294cuda3std6ranges3__45__cpo4swapE - _ZN39_INTERNAL_db928e65_4_k_cu_6081b254_40294cuda3std3__45__cpo4cendE)
_ZN39_INTERNAL_db928e65_4_k_cu_6081b254_40294cuda3std3__45__cpo4cendE:
	.zero		1
	.type		_ZN39_INTERNAL_db928e65_4_k_cu_6081b254_40294cuda3std6ranges3__45__cpo4swapE,@object
	.size		_ZN39_INTERNAL_db928e65_4_k_cu_6081b254_40294cuda3std6ranges3__45__cpo4swapE,(.L_8 - _ZN39_INTERNAL_db928e65_4_k_cu_6081b254_40294cuda3std6ranges3__45__cpo4swapE)
_ZN39_INTERNAL_db928e65_4_k_cu_6081b254_40294cuda3std6ranges3__45__cpo4swapE:
	.zero		1
.L_8:


//--------------------- .nv.constant0._ZN7cutlass13device_kernelINS_4gemm6kernel13GemmUniversalIN4cute5tupleIJiiiiEEENS1_10collective13CollectiveMmaINS1_34MainloopSm90TmaGmmaWarpSpecializedILi5ENS5_IJNS4_1CILi2EEESB_NSA_ILi1EEEEEENS1_35KernelTmaWarpSpecializedCooperativeEEENS5_IJNSA_ILi256EEENSA_ILi64EEESH_EEENS_10bfloat16_tENS5_IJlSC_lEEESJ_SK_NS4_8TiledMMAINS4_8MMA_AtomIJNS4_4SM904GMMA27MMA_64x64x16_F32BF16BF16_SSILNSO_5MajorE0ELSQ_0ELNSO_7ScaleInE1ELSR_1EEEEEENS4_6LayoutINS5_IJSB_SC_SC_EEENS5_IJSC_NSA_ILi0EEESW_EEEEENS5_IJNS4_10UnderscoreESZ_SZ_EEEEENS4_23SM90_TMA_LOAD_MULTICASTENS4_14ComposedLayoutINS4_7SwizzleILi3ELi4ELi3EEENS4_18smem_ptr_flag_bitsILi16EEENSU_INS5_IJNSA_ILi8EEESH_EEENS5_IJSH_SC_EEEEEEEvNS4_8identityES12_S1C_vS1D_EENS_8epilogue10collective6detail29Sm90TmaWarpSpecializedAdapterINS1G_15DefaultEpilogueISJ_SK_SK_NS1F_6thread17LinearCombinationISJ_Li1EffLNS1K_9ScaleType4KindE0ELNS_15FloatRoundStyleE2ESJ_EENS1_15EpilogueDefaultEEEEEvvEEEEvNT_6ParamsE --------------------------
	.section	.nv.constant0._ZN7cutlass13device_kernelINS_4gemm6kernel13GemmUniversalIN4cute5tupleIJiiiiEEENS1_10collective13CollectiveMmaINS1_34MainloopSm90TmaGmmaWarpSpecializedILi5ENS5_IJNS4_1CILi2EEESB_NSA_ILi1EEEEEENS1_35KernelTmaWarpSpecializedCooperativeEEENS5_IJNSA_ILi256EEENSA_ILi64EEESH_EEENS_10bfloat16_tENS5_IJlSC_lEEESJ_SK_NS4_8TiledMMAINS4_8MMA_AtomIJNS4_4SM904GMMA27MMA_64x64x16_F32BF16BF16_SSILNSO_5MajorE0ELSQ_0ELNSO_7ScaleInE1ELSR_1EEEEEENS4_6LayoutINS5_IJSB_SC_SC_EEENS5_IJSC_NSA_ILi0EEESW_EEEEENS5_IJNS4_10UnderscoreESZ_SZ_EEEEENS4_23SM90_TMA_LOAD_MULTICASTENS4_14ComposedLayoutINS4_7SwizzleILi3ELi4ELi3EEENS4_18smem_ptr_flag_bitsILi16EEENSU_INS5_IJNSA_ILi8EEESH_EEENS5_IJSH_SC_EEEEEEEvNS4_8identityES12_S1C_vS1D_EENS_8epilogue10collective6detail29Sm90TmaWarpSpecializedAdapterINS1G_15DefaultEpilogueISJ_SK_SK_NS1F_6thread17LinearCombinationISJ_Li1EffLNS1K_9ScaleType4KindE0ELNS_15FloatRoundStyleE2ESJ_EENS1_15EpilogueDefaultEEEEEvvEEEEvNT_6ParamsE,"a",@progbits
	.sectionflags	@""
	.align	4
.nv.constant0._ZN7cutlass13device_kernelINS_4gemm6kernel13GemmUniversalIN4cute5tupleIJiiiiEEENS1_10collective13CollectiveMmaINS1_34MainloopSm90TmaGmmaWarpSpecializedILi5ENS5_IJNS4_1CILi2EEESB_NSA_ILi1EEEEEENS1_35KernelTmaWarpSpecializedCooperativeEEENS5_IJNSA_ILi256EEENSA_ILi64EEESH_EEENS_10bfloat16_tENS5_IJlSC_lEEESJ_SK_NS4_8TiledMMAINS4_8MMA_AtomIJNS4_4SM904GMMA27MMA_64x64x16_F32BF16BF16_SSILNSO_5MajorE0ELSQ_0ELNSO_7ScaleInE1ELSR_1EEEEEENS4_6LayoutINS5_IJSB_SC_SC_EEENS5_IJSC_NSA_ILi0EEESW_EEEEENS5_IJNS4_10UnderscoreESZ_SZ_EEEEENS4_23SM90_TMA_LOAD_MULTICASTENS4_14ComposedLayoutINS4_7SwizzleILi3ELi4ELi3EEENS4_18smem_ptr_flag_bitsILi16EEENSU_INS5_IJNSA_ILi8EEESH_EEENS5_IJSH_SC_EEEEEEEvNS4_8identityES12_S1C_vS1D_EENS_8epilogue10collective6detail29Sm90TmaWarpSpecializedAdapterINS1G_15DefaultEpilogueISJ_SK_SK_NS1F_6thread17LinearCombinationISJ_Li1EffLNS1K_9ScaleType4KindE0ELNS_15FloatRoundStyleE2ESJ_EENS1_15EpilogueDefaultEEEEEvvEEEEvNT_6ParamsE:
	.zero		1664


//--------------------- SYMBOLS --------------------------

	.type		.nv.reservedSmem.offset0,@object
	.size		.nv.reservedSmem.offset0,0x4
	.type		__assertfail,@function
